	.target	sm_90a

	.elftype	@"ET_EXEC"


//--------------------- .note.nv.tkinfo           --------------------------
	.section	.note.nv.tkinfo,"",@"SHT_NOTE"
	.sectionflags	@"SHF_NOTE_NV_TKINFO"
	.tkinfo
        /*0018*/ 	.word	0x00000002
        /*0030*/ 	.string	""
        /*0030*/ 	.string	"ptxas"
        /*0030*/ 	.string	"Cuda compilation tools, release 13.0, V13.0.88"
        /*0030*/ 	.string	"Build cuda_13.0.r13.0/compiler.36424714_0"
        /*0030*/ 	.string	"-arch sm_90a -m 64 "



//--------------------- .note.nv.cuinfo           --------------------------
	.section	.note.nv.cuinfo,"",@"SHT_NOTE"
	.sectionflags	@"SHF_NOTE_NV_CUINFO"
        /*0018*/ 	.short	0x0002
        /*001a*/ 	.short	0x005a
        /*001c*/ 	.short	0x0082
	.zero		2


//--------------------- .nv.info                  --------------------------
	.section	.nv.info,"",@"SHT_CUDA_INFO"
	.align	4


	//----- nvinfo : EIATTR_REGCOUNT
	.align		4
        /*0000*/ 	.byte	0x04, 0x2f
        /*0002*/ 	.short	(.L_15 - .L_14)
	.align		4
.L_14:
        /*0004*/ 	.word	index@(_ZN7cutlass13device_kernelINS_4gemm6kernel13GemmUniversalIN4cute5tupleIJiiiiEEENS1_10collective13CollectiveMmaINS1_34MainloopSm90TmaGmmaWarpSpecializedILi11ENS5_IJNS4_1CILi1EEESB_SB_EEENS1_35KernelTmaWarpSpecializedCooperativeEEENS5_IJNSA_ILi256EEENSA_ILi64EEENSA_ILi32EEEEEENS_6half_tENS5_IJlSB_lEEESJ_NS5_IJSB_llEEENS4_8TiledMMAINS4_8MMA_AtomIJNS4_4SM904GMMA25MMA_64x64x16_F32F16F16_SSILNSP_5MajorE0ELSR_1ELNSP_7ScaleInE1ELSS_1EEEEEENS4_6LayoutINS5_IJNSA_ILi2EEESB_SB_EEENS5_IJSB_NSA_ILi0EEESY_EEEEENS5_IJNS4_10UnderscoreES11_S11_EEEEENS4_13SM90_TMA_LOADENS4_14ComposedLayoutINS4_7SwizzleILi2ELi4ELi3EEENS4_18smem_ptr_flag_bitsILi16EEENSV_INS5_IJNSA_ILi8EEESH_EEENS5_IJSH_SB_EEEEEEEvNS4_8identityES14_NS15_INS16_ILi3ELi4ELi3EEES19_NSV_INS5_IJSG_S1A_EEENS5_IJSB_SG_EEEEEEEvS1F_EENS_8epilogue10collective6detail29Sm90TmaWarpSpecializedAdapterINS1N_15DefaultEpilogueISJ_SK_SK_NS1M_6thread17LinearCombinationISJ_Li1EffLNS1R_9ScaleType4KindE0ELNS_15FloatRoundStyleE2ESJ_EENS1_15EpilogueDefaultEEEEEvvEEEEvNT_6ParamsE)
        /*0008*/ 	.word	0x000000a8


	//----- nvinfo : EIATTR_FRAME_SIZE
	.align		4
.L_15:
        /*000c*/ 	.byte	0x04, 0x11
        /*000e*/ 	.short	(.L_17 - .L_16)
	.align		4
.L_16:
        /*0010*/ 	.word	index@(_ZN7cutlass13device_kernelINS_4gemm6kernel13GemmUniversalIN4cute5tupleIJiiiiEEENS1_10collective13CollectiveMmaINS1_34MainloopSm90TmaGmmaWarpSpecializedILi11ENS5_IJNS4_1CILi1EEESB_SB_EEENS1_35KernelTmaWarpSpecializedCooperativeEEENS5_IJNSA_ILi256EEENSA_ILi64EEENSA_ILi32EEEEEENS_6half_tENS5_IJlSB_lEEESJ_NS5_IJSB_llEEENS4_8TiledMMAINS4_8MMA_AtomIJNS4_4SM904GMMA25MMA_64x64x16_F32F16F16_SSILNSP_5MajorE0ELSR_1ELNSP_7ScaleInE1ELSS_1EEEEEENS4_6LayoutINS5_IJNSA_ILi2EEESB_SB_EEENS5_IJSB_NSA_ILi0EEESY_EEEEENS5_IJNS4_10UnderscoreES11_S11_EEEEENS4_13SM90_TMA_LOADENS4_14ComposedLayoutINS4_7SwizzleILi2ELi4ELi3EEENS4_18smem_ptr_flag_bitsILi16EEENSV_INS5_IJNSA_ILi8EEESH_EEENS5_IJSH_SB_EEEEEEEvNS4_8identityES14_NS15_INS16_ILi3ELi4ELi3EEES19_NSV_INS5_IJSG_S1A_EEENS5_IJSB_SG_EEEEEEEvS1F_EENS_8epilogue10collective6detail29Sm90TmaWarpSpecializedAdapterINS1N_15DefaultEpilogueISJ_SK_SK_NS1M_6thread17LinearCombinationISJ_Li1EffLNS1R_9ScaleType4KindE0ELNS_15FloatRoundStyleE2ESJ_EENS1_15EpilogueDefaultEEEEEvvEEEEvNT_6ParamsE)
        /*0014*/ 	.word	0x00000000


	//----- nvinfo : EIATTR_MIN_STACK_SIZE
	.align		4
.L_17:
        /*0018*/ 	.byte	0x04, 0x12
        /*001a*/ 	.short	(.L_19 - .L_18)
	.align		4
.L_18:
        /*001c*/ 	.word	index@(_ZN7cutlass13device_kernelINS_4gemm6kernel13GemmUniversalIN4cute5tupleIJiiiiEEENS1_10collective13CollectiveMmaINS1_34MainloopSm90TmaGmmaWarpSpecializedILi11ENS5_IJNS4_1CILi1EEESB_SB_EEENS1_35KernelTmaWarpSpecializedCooperativeEEENS5_IJNSA_ILi256EEENSA_ILi64EEENSA_ILi32EEEEEENS_6half_tENS5_IJlSB_lEEESJ_NS5_IJSB_llEEENS4_8TiledMMAINS4_8MMA_AtomIJNS4_4SM904GMMA25MMA_64x64x16_F32F16F16_SSILNSP_5MajorE0ELSR_1ELNSP_7ScaleInE1ELSS_1EEEEEENS4_6LayoutINS5_IJNSA_ILi2EEESB_SB_EEENS5_IJSB_NSA_ILi0EEESY_EEEEENS5_IJNS4_10UnderscoreES11_S11_EEEEENS4_13SM90_TMA_LOADENS4_14ComposedLayoutINS4_7SwizzleILi2ELi4ELi3EEENS4_18smem_ptr_flag_bitsILi16EEENSV_INS5_IJNSA_ILi8EEESH_EEENS5_IJSH_SB_EEEEEEEvNS4_8identityES14_NS15_INS16_ILi3ELi4ELi3EEES19_NSV_INS5_IJSG_S1A_EEENS5_IJSB_SG_EEEEEEEvS1F_EENS_8epilogue10collective6detail29Sm90TmaWarpSpecializedAdapterINS1N_15DefaultEpilogueISJ_SK_SK_NS1M_6thread17LinearCombinationISJ_Li1EffLNS1R_9ScaleType4KindE0ELNS_15FloatRoundStyleE2ESJ_EENS1_15EpilogueDefaultEEEEEvvEEEEvNT_6ParamsE)
        /*0020*/ 	.word	0x00000000
.L_19:


//--------------------- .nv.compat                --------------------------
	.section	.nv.compat,"",@"SHT_CUDA_COMPAT_INFO"
	.align	4
        /*0000*/ 	.byte	0x02, 0x09, 0x01, 0x00, 0x02, 0x02, 0x04, 0x00, 0x02, 0x05, 0x05, 0x00, 0x03, 0x07, 0x01, 0x01
        /*0010*/ 	.byte	0x02, 0x03, 0x01, 0x00, 0x02, 0x06, 0x01, 0x00, 0x04, 0x0b, 0x08, 0x00, 0x00, 0x00, 0x00, 0x00
        /*0020*/ 	.byte	0x00, 0x00, 0x00, 0x00


//--------------------- .nv.info._ZN7cutlass13device_kernelINS_4gemm6kernel13GemmUniversalIN4cute5tupleIJiiiiEEENS1_10collective13CollectiveMmaINS1_34MainloopSm90TmaGmmaWarpSpecializedILi11ENS5_IJNS4_1CILi1EEESB_SB_EEENS1_35KernelTmaWarpSpecializedCooperativeEEENS5_IJNSA_ILi256EEENSA_ILi64EEENSA_ILi32EEEEEENS_6half_tENS5_IJlSB_lEEESJ_NS5_IJSB_llEEENS4_8TiledMMAINS4_8MMA_AtomIJNS4_4SM904GMMA25MMA_64x64x16_F32F16F16_SSILNSP_5MajorE0ELSR_1ELNSP_7ScaleInE1ELSS_1EEEEEENS4_6LayoutINS5_IJNSA_ILi2EEESB_SB_EEENS5_IJSB_NSA_ILi0EEESY_EEEEENS5_IJNS4_10UnderscoreES11_S11_EEEEENS4_13SM90_TMA_LOADENS4_14ComposedLayoutINS4_7SwizzleILi2ELi4ELi3EEENS4_18smem_ptr_flag_bitsILi16EEENSV_INS5_IJNSA_ILi8EEESH_EEENS5_IJSH_SB_EEEEEEEvNS4_8identityES14_NS15_INS16_ILi3ELi4ELi3EEES19_NSV_INS5_IJSG_S1A_EEENS5_IJSB_SG_EEEEEEEvS1F_EENS_8epilogue10collective6detail29Sm90TmaWarpSpecializedAdapterINS1N_15DefaultEpilogueISJ_SK_SK_NS1M_6thread17LinearCombinationISJ_Li1EffLNS1R_9ScaleType4KindE0ELNS_15FloatRoundStyleE2ESJ_EENS1_15EpilogueDefaultEEEEEvvEEEEvNT_6ParamsE --------------------------
	.section	.nv.info._ZN7cutlass13device_kernelINS_4gemm6kernel13GemmUniversalIN4cute5tupleIJiiiiEEENS1_10collective13CollectiveMmaINS1_34MainloopSm90TmaGmmaWarpSpecializedILi11ENS5_IJNS4_1CILi1EEESB_SB_EEENS1_35KernelTmaWarpSpecializedCooperativeEEENS5_IJNSA_ILi256EEENSA_ILi64EEENSA_ILi32EEEEEENS_6half_tENS5_IJlSB_lEEESJ_NS5_IJSB_llEEENS4_8TiledMMAINS4_8MMA_AtomIJNS4_4SM904GMMA25MMA_64x64x16_F32F16F16_SSILNSP_5MajorE0ELSR_1ELNSP_7ScaleInE1ELSS_1EEEEEENS4_6LayoutINS5_IJNSA_ILi2EEESB_SB_EEENS5_IJSB_NSA_ILi0EEESY_EEEEENS5_IJNS4_10UnderscoreES11_S11_EEEEENS4_13SM90_TMA_LOADENS4_14ComposedLayoutINS4_7SwizzleILi2ELi4ELi3EEENS4_18smem_ptr_flag_bitsILi16EEENSV_INS5_IJNSA_ILi8EEESH_EEENS5_IJSH_SB_EEEEEEEvNS4_8identityES14_NS15_INS16_ILi3ELi4ELi3EEES19_NSV_INS5_IJSG_S1A_EEENS5_IJSB_SG_EEEEEEEvS1F_EENS_8epilogue10collective6detail29Sm90TmaWarpSpecializedAdapterINS1N_15DefaultEpilogueISJ_SK_SK_NS1M_6thread17LinearCombinationISJ_Li1EffLNS1R_9ScaleType4KindE0ELNS_15FloatRoundStyleE2ESJ_EENS1_15EpilogueDefaultEEEEEvvEEEEvNT_6ParamsE,"",@"SHT_CUDA_INFO"
	.sectionflags	@""
	.align	4


	//----- nvinfo : EIATTR_CUDA_API_VERSION
	.align		4
        /*0000*/ 	.byte	0x04, 0x37
        /*0002*/ 	.short	(.L_21 - .L_20)
.L_20:
        /*0004*/ 	.word	0x00000082


	//----- nvinfo : EIATTR_KPARAM_INFO
	.align		4
.L_21:
        /*0008*/ 	.byte	0x04, 0x17
        /*000a*/ 	.short	(.L_23 - .L_22)
.L_22:
        /*000c*/ 	.word	0x00000000
        /*0010*/ 	.short	0x0000
        /*0012*/ 	.short	0x0070
        /*0014*/ 	.byte	0x00, 0xf0, 0x01, 0x10


	//----- nvinfo : EIATTR_SPARSE_MMA_MASK
	.align		4
.L_23:
        /*0018*/ 	.byte	0x03, 0x50
        /*001a*/ 	.short	0x0000


	//----- nvinfo : EIATTR_MAXREG_COUNT
	.align		4
        /*001c*/ 	.byte	0x03, 0x1b
        /*001e*/ 	.short	0x00a8


	//----- nvinfo : EIATTR_NUM_BARRIERS
	.align		4
        /*0020*/ 	.byte	0x02, 0x4c
        /*0022*/ 	.byte	0x01
	.zero		1


	//----- nvinfo : EIATTR_EXTERNS
	.align		4
        /*0024*/ 	.byte	0x04, 0x0f
        /*0026*/ 	.short	(.L_25 - .L_24)


	//   ....[0]....
	.align		4
.L_24:
        /*0028*/ 	.word	index@(__assertfail)


	//----- nvinfo : EIATTR_MERCURY_ISA_VERSION
	.align		4
.L_25:
        /*002c*/ 	.byte	0x03, 0x5f
        /*002e*/ 	.short	0x0101


	//----- nvinfo : EIATTR_INT_WARP_WIDE_INSTR_OFFSETS
	.align		4
        /*0030*/ 	.byte	0x04, 0x31
        /*0032*/ 	.short	(.L_27 - .L_26)


	//   ....[0]....
.L_26:
        /*0034*/ 	.word	0x00000490


	//   ....[1]....
        /*0038*/ 	.word	0x000004a0


	//   ....[2]....
        /*003c*/ 	.word	0x000005e0


	//----- nvinfo : EIATTR_COOP_GROUP_MASK_REGIDS
	.align		4
.L_27:
        /*0040*/ 	.byte	0x04, 0x29
        /*0042*/ 	.short	(.L_29 - .L_28)


	//   ....[0]....
.L_28:
        /*0044*/ 	.word	0xffffffff


	//   ....[1]....
        /*0048*/ 	.word	0xffffffff


	//   ....[2]....
        /*004c*/ 	.word	0xffffffff


	//   ....[3]....
        /*0050*/ 	.word	0xffffffff


	//   ....[4]....
        /*0054*/ 	.word	0xffffffff


	//----- nvinfo : EIATTR_COOP_GROUP_INSTR_OFFSETS
	.align		4
.L_29:
        /*0058*/ 	.byte	0x04, 0x28
        /*005a*/ 	.short	(.L_31 - .L_30)


	//   ....[0]....
.L_30:
        /*005c*/ 	.word	0x00000060


	//   ....[1]....
        /*0060*/ 	.word	0x00000070


	//   ....[2]....
        /*0064*/ 	.word	0x00000130


	//   ....[3]....
        /*0068*/ 	.word	0x000003d0


	//   ....[4]....
        /*006c*/ 	.word	0x000012f0


	//----- nvinfo : EIATTR_REG_RECONFIG
	.align		4
.L_31:
        /*0070*/ 	.byte	0x01, 0x54
	.zero		2


	//----- nvinfo : EIATTR_SYSCALL_OFFSETS
	.align		4
        /*0074*/ 	.byte	0x04, 0x46
        /*0076*/ 	.short	(.L_33 - .L_32)


	//   ....[0]....
.L_32:
        /*0078*/ 	.word	0x000014e0


	//----- nvinfo : EIATTR_MBARRIER_INSTR_OFFSETS
	.align		4
.L_33:
        /*007c*/ 	.byte	0x04, 0x39
        /*007e*/ 	.short	(.L_35 - .L_34)


	//   ....[0]....
.L_34:
        /*0080*/ 	.word	0x00000250
        /*0084*/ 	.word	0x000000ff
        /*0088*/ 	.word	0x00000000
        /*008c*/ 	.short	0x0100
        /*008e*/ 	.byte	0x08
	.zero		1


	//   ....[1]....
        /*0090*/ 	.word	0x00000260
        /*0094*/ 	.word	0x000000ff
        /*0098*/ 	.word	0x00000058
        /*009c*/ 	.short	0x0100
        /*009e*/ 	.byte	0x08
	.zero		1


	//   ....[2]....
        /*00a0*/ 	.word	0x00000270
        /*00a4*/ 	.word	0x000000ff
        /*00a8*/ 	.word	0x00000008
        /*00ac*/ 	.short	0x0100
        /*00ae*/ 	.byte	0x08
	.zero		1


	//   ....[3]....
        /*00b0*/ 	.word	0x00000280
        /*00b4*/ 	.word	0x000000ff
        /*00b8*/ 	.word	0x00000060
        /*00bc*/ 	.short	0x0100
        /*00be*/ 	.byte	0x08
	.zero		1


	//   ....[4]....
        /*00c0*/ 	.word	0x00000290
        /*00c4*/ 	.word	0x000000ff
        /*00c8*/ 	.word	0x00000010
        /*00cc*/ 	.short	0x0100
        /*00ce*/ 	.byte	0x08
	.zero		1


	//   ....[5]....
        /*00d0*/ 	.word	0x000002a0
        /*00d4*/ 	.word	0x000000ff
        /*00d8*/ 	.word	0x00000068
        /*00dc*/ 	.short	0x0100
        /*00de*/ 	.byte	0x08
	.zero		1


	//   ....[6]....
        /*00e0*/ 	.word	0x000002b0
        /*00e4*/ 	.word	0x000000ff
        /*00e8*/ 	.word	0x00000018
        /*00ec*/ 	.short	0x0100
        /*00ee*/ 	.byte	0x08
	.zero		1


	//   ....[7]....
        /*00f0*/ 	.word	0x000002c0
        /*00f4*/ 	.word	0x000000ff
        /*00f8*/ 	.word	0x00000070
        /*00fc*/ 	.short	0x0100
        /*00fe*/ 	.byte	0x08
	.zero		1


	//   ....[8]....
        /*0100*/ 	.word	0x000002d0
        /*0104*/ 	.word	0x000000ff
        /*0108*/ 	.word	0x00000020
        /*010c*/ 	.short	0x0100
        /*010e*/ 	.byte	0x08
	.zero		1


	//   ....[9]....
        /*0110*/ 	.word	0x000002e0
        /*0114*/ 	.word	0x000000ff
        /*0118*/ 	.word	0x00000078
        /*011c*/ 	.short	0x0100
        /*011e*/ 	.byte	0x08
	.zero		1


	//   ....[10]....
        /*0120*/ 	.word	0x000002f0
        /*0124*/ 	.word	0x000000ff
        /*0128*/ 	.word	0x00000028
        /*012c*/ 	.short	0x0100
        /*012e*/ 	.byte	0x08
	.zero		1


	//   ....[11]....
        /*0130*/ 	.word	0x00000300
        /*0134*/ 	.word	0x000000ff
        /*0138*/ 	.word	0x00000080
        /*013c*/ 	.short	0x0100
        /*013e*/ 	.byte	0x08
	.zero		1


	//   ....[12]....
        /*0140*/ 	.word	0x00000310
        /*0144*/ 	.word	0x000000ff
        /*0148*/ 	.word	0x00000030
        /*014c*/ 	.short	0x0100
        /*014e*/ 	.byte	0x08
	.zero		1


	//   ....[13]....
        /*0150*/ 	.word	0x00000320
        /*0154*/ 	.word	0x000000ff
        /*0158*/ 	.word	0x00000088
        /*015c*/ 	.short	0x0100
        /*015e*/ 	.byte	0x08
	.zero		1


	//   ....[14]....
        /*0160*/ 	.word	0x00000330
        /*0164*/ 	.word	0x000000ff
        /*0168*/ 	.word	0x00000038
        /*016c*/ 	.short	0x0100
        /*016e*/ 	.byte	0x08
	.zero		1


	//   ....[15]....
        /*0170*/ 	.word	0x00000340
        /*0174*/ 	.word	0x000000ff
        /*0178*/ 	.word	0x00000090
        /*017c*/ 	.short	0x0100
        /*017e*/ 	.byte	0x08
	.zero		1


	//   ....[16]....
        /*0180*/ 	.word	0x00000350
        /*0184*/ 	.word	0x000000ff
        /*0188*/ 	.word	0x00000040
        /*018c*/ 	.short	0x0100
        /*018e*/ 	.byte	0x08
	.zero		1


	//   ....[17]....
        /*0190*/ 	.word	0x00000360
        /*0194*/ 	.word	0x000000ff
        /*0198*/ 	.word	0x00000098
        /*019c*/ 	.short	0x0100
        /*019e*/ 	.byte	0x08
	.zero		1


	//   ....[18]....
        /*01a0*/ 	.word	0x00000370
        /*01a4*/ 	.word	0x000000ff
        /*01a8*/ 	.word	0x00000048
        /*01ac*/ 	.short	0x0100
        /*01ae*/ 	.byte	0x08
	.zero		1


	//   ....[19]....
        /*01b0*/ 	.word	0x00000380
        /*01b4*/ 	.word	0x000000ff
        /*01b8*/ 	.word	0x000000a0
        /*01bc*/ 	.short	0x0100
        /*01be*/ 	.byte	0x08
	.zero		1


	//   ....[20]....
        /*01c0*/ 	.word	0x00000390
        /*01c4*/ 	.word	0x000000ff
        /*01c8*/ 	.word	0x00000050
        /*01cc*/ 	.short	0x0100
        /*01ce*/ 	.byte	0x08
	.zero		1


	//   ....[21]....
        /*01d0*/ 	.word	0x000003a0
        /*01d4*/ 	.word	0x000000ff
        /*01d8*/ 	.word	0x000000a8
        /*01dc*/ 	.short	0x0100
        /*01de*/ 	.byte	0x08
	.zero		1


	//   ....[22]....
        /*01e0*/ 	.word	0x00000660
        /*01e4*/ 	.word	0x000000ff
        /*01e8*/ 	.word	0x000000c0
        /*01ec*/ 	.short	0x0100
        /*01ee*/ 	.byte	0x08
	.zero		1


	//   ....[23]....
        /*01f0*/ 	.word	0x000006e0
        /*01f4*/ 	.word	0x000000ff
        /*01f8*/ 	.word	0x000000c8
        /*01fc*/ 	.short	0x0100
        /*01fe*/ 	.byte	0x08
	.zero		1


	//   ....[24]....
        /*0200*/ 	.word	0x00001560
        /*0204*/ 	.word	0x00000003
        /*0208*/ 	.word	0x00000000
        /*020c*/ 	.short	0x010a
        /*020e*/ 	.byte	0x3f
	.zero		1


	//   ....[25]....
        /*0210*/ 	.word	0x000015c0
        /*0214*/ 	.word	0x00000003
        /*0218*/ 	.word	0x00000000
        /*021c*/ 	.short	0x010a
        /*021e*/ 	.byte	0x3f
	.zero		1


	//   ....[26]....
        /*0220*/ 	.word	0x000018e0
        /*0224*/ 	.word	0x000000ff
        /*0228*/ 	.word	0x00000000
        /*022c*/ 	.short	0x010a
        /*022e*/ 	.byte	0x04
	.zero		1


	//   ....[27]....
        /*0230*/ 	.word	0x00001920
        /*0234*/ 	.word	0x000000ff
        /*0238*/ 	.word	0x00000000
        /*023c*/ 	.short	0x010a
        /*023e*/ 	.byte	0x04
	.zero		1


	//   ....[28]....
        /*0240*/ 	.word	0x00001b60
        /*0244*/ 	.word	0x000000ff
        /*0248*/ 	.word	0x00000000
        /*024c*/ 	.short	0x0101
        /*024e*/ 	.byte	0x04
	.zero		1


	//   ....[29]....
        /*0250*/ 	.word	0x00001d40
        /*0254*/ 	.word	0x000000ff
        /*0258*/ 	.word	0x00000000
        /*025c*/ 	.short	0x0101
        /*025e*/ 	.byte	0x06
	.zero		1


	//   ....[30]....
        /*0260*/ 	.word	0x00007a80
        /*0264*/ 	.word	0x0000000e
        /*0268*/ 	.word	0x00000058
        /*026c*/ 	.short	0x010a
        /*026e*/ 	.byte	0x3f
	.zero		1


	//   ....[31]....
        /*0270*/ 	.word	0x00007e10
        /*0274*/ 	.word	0x00000006
        /*0278*/ 	.word	0x000000c8
        /*027c*/ 	.short	0x0101
        /*027e*/ 	.byte	0x3f
	.zero		1


	//   ....[32]....
        /*0280*/ 	.word	0x00008530
        /*0284*/ 	.word	0x00000007
        /*0288*/ 	.word	0x00000000
        /*028c*/ 	.short	0x010a
        /*028e*/ 	.byte	0x3f
	.zero		1


	//   ....[33]....
        /*0290*/ 	.word	0x000085b0
        /*0294*/ 	.word	0x00000009
        /*0298*/ 	.word	0x00000000
        /*029c*/ 	.short	0x010a
        /*029e*/ 	.byte	0x3f
	.zero		1


	//   ....[34]....
        /*02a0*/ 	.word	0x00008640
        /*02a4*/ 	.word	0x00000006
        /*02a8*/ 	.word	0x00000000
        /*02ac*/ 	.short	0x010a
        /*02ae*/ 	.byte	0x3f
	.zero		1


	//   ....[35]....
        /*02b0*/ 	.word	0x000086d0
        /*02b4*/ 	.word	0x00000009
        /*02b8*/ 	.word	0x00000000
        /*02bc*/ 	.short	0x010a
        /*02be*/ 	.byte	0x3f
	.zero		1


	//   ....[36]....
        /*02c0*/ 	.word	0x00008760
        /*02c4*/ 	.word	0x00000006
        /*02c8*/ 	.word	0x00000000
        /*02cc*/ 	.short	0x010a
        /*02ce*/ 	.byte	0x3f
	.zero		1


	//   ....[37]....
        /*02d0*/ 	.word	0x000087f0
        /*02d4*/ 	.word	0x00000009
        /*02d8*/ 	.word	0x00000000
        /*02dc*/ 	.short	0x010a
        /*02de*/ 	.byte	0x3f
	.zero		1


	//   ....[38]....
        /*02e0*/ 	.word	0x00008880
        /*02e4*/ 	.word	0x00000006
        /*02e8*/ 	.word	0x00000000
        /*02ec*/ 	.short	0x010a
        /*02ee*/ 	.byte	0x3f
	.zero		1


	//   ....[39]....
        /*02f0*/ 	.word	0x00008910
        /*02f4*/ 	.word	0x00000009
        /*02f8*/ 	.word	0x00000000
        /*02fc*/ 	.short	0x010a
        /*02fe*/ 	.byte	0x3f
	.zero		1


	//   ....[40]....
        /*0300*/ 	.word	0x000089a0
        /*0304*/ 	.word	0x00000006
        /*0308*/ 	.word	0x00000000
        /*030c*/ 	.short	0x010a
        /*030e*/ 	.byte	0x3f
	.zero		1


	//   ....[41]....
        /*0310*/ 	.word	0x00008a30
        /*0314*/ 	.word	0x00000009
        /*0318*/ 	.word	0x00000000
        /*031c*/ 	.short	0x010a
        /*031e*/ 	.byte	0x3f
	.zero		1


	//   ....[42]....
        /*0320*/ 	.word	0x00008ac0
        /*0324*/ 	.word	0x00000003
        /*0328*/ 	.word	0x00000000
        /*032c*/ 	.short	0x010a
        /*032e*/ 	.byte	0x3f
	.zero		1


	//   ....[43]....
        /*0330*/ 	.word	0x00008b20
        /*0334*/ 	.word	0x00000003
        /*0338*/ 	.word	0x00000000
        /*033c*/ 	.short	0x010a
        /*033e*/ 	.byte	0x3f
	.zero		1


	//   ....[44]....
        /*0340*/ 	.word	0x00008b80
        /*0344*/ 	.word	0x00000004
        /*0348*/ 	.word	0x00000000
        /*034c*/ 	.short	0x010a
        /*034e*/ 	.byte	0x3f
	.zero		1


	//   ....[45]....
        /*0350*/ 	.word	0x00008c50
        /*0354*/ 	.word	0x0000000e
        /*0358*/ 	.word	0x00000058
        /*035c*/ 	.short	0x010a
        /*035e*/ 	.byte	0x3f
	.zero		1


	//   ....[46]....
        /*0360*/ 	.word	0x00008d20
        /*0364*/ 	.word	0x00000007
        /*0368*/ 	.word	0x00000000
        /*036c*/ 	.short	0x010a
        /*036e*/ 	.byte	0x3f
	.zero		1


	//   ....[47]....
        /*0370*/ 	.word	0x00008d70
        /*0374*/ 	.word	0x00000009
        /*0378*/ 	.word	0x00000000
        /*037c*/ 	.short	0x010a
        /*037e*/ 	.byte	0x3f
	.zero		1


	//   ....[48]....
        /*0380*/ 	.word	0x00008dc0
        /*0384*/ 	.word	0x00000006
        /*0388*/ 	.word	0x00000000
        /*038c*/ 	.short	0x010a
        /*038e*/ 	.byte	0x3f
	.zero		1


	//   ....[49]....
        /*0390*/ 	.word	0x00008e10
        /*0394*/ 	.word	0x00000009
        /*0398*/ 	.word	0x00000000
        /*039c*/ 	.short	0x010a
        /*039e*/ 	.byte	0x3f
	.zero		1


	//   ....[50]....
        /*03a0*/ 	.word	0x00008e60
        /*03a4*/ 	.word	0x00000006
        /*03a8*/ 	.word	0x00000000
        /*03ac*/ 	.short	0x010a
        /*03ae*/ 	.byte	0x3f
	.zero		1


	//   ....[51]....
        /*03b0*/ 	.word	0x00008eb0
        /*03b4*/ 	.word	0x00000009
        /*03b8*/ 	.word	0x00000000
        /*03bc*/ 	.short	0x010a
        /*03be*/ 	.byte	0x3f
	.zero		1


	//   ....[52]....
        /*03c0*/ 	.word	0x00008f00
        /*03c4*/ 	.word	0x00000006
        /*03c8*/ 	.word	0x00000000
        /*03cc*/ 	.short	0x010a
        /*03ce*/ 	.byte	0x3f
	.zero		1


	//   ....[53]....
        /*03d0*/ 	.word	0x00008f50
        /*03d4*/ 	.word	0x00000009
        /*03d8*/ 	.word	0x00000000
        /*03dc*/ 	.short	0x010a
        /*03de*/ 	.byte	0x3f
	.zero		1


	//   ....[54]....
        /*03e0*/ 	.word	0x00008fa0
        /*03e4*/ 	.word	0x00000006
        /*03e8*/ 	.word	0x00000000
        /*03ec*/ 	.short	0x010a
        /*03ee*/ 	.byte	0x3f
	.zero		1


	//   ....[55]....
        /*03f0*/ 	.word	0x00008ff0
        /*03f4*/ 	.word	0x00000009
        /*03f8*/ 	.word	0x00000000
        /*03fc*/ 	.short	0x010a
        /*03fe*/ 	.byte	0x3f
	.zero		1


	//----- nvinfo : EIATTR_NUM_MBARRIERS
	.align		4
.L_35:
        /*0400*/ 	.byte	0x03, 0x38
        /*0402*/ 	.short	0x0018


	//----- nvinfo : EIATTR_EXIT_INSTR_OFFSETS
	.align		4
        /*0404*/ 	.byte	0x04, 0x1c
        /*0406*/ 	.short	(.L_37 - .L_36)


	//   ....[0]....
.L_36:
        /*0408*/ 	.word	0x00000780


	//   ....[1]....
        /*040c*/ 	.word	0x00001050


	//   ....[2]....
        /*0410*/ 	.word	0x00007160


	//   ....[3]....
        /*0414*/ 	.word	0x00007790


	//   ....[4]....
        /*0418*/ 	.word	0x00008b10


	//----- nvinfo : EIATTR_MAX_THREADS
	.align		4
.L_37:
        /*041c*/ 	.byte	0x04, 0x05
        /*041e*/ 	.short	(.L_39 - .L_38)
.L_38:
        /*0420*/ 	.word	0x00000180
        /*0424*/ 	.word	0x00000001
        /*0428*/ 	.word	0x00000001


	//----- nvinfo : EIATTR_CRS_STACK_SIZE
	.align		4
.L_39:
        /*042c*/ 	.byte	0x04, 0x1e
        /*042e*/ 	.short	(.L_41 - .L_40)
.L_40:
        /*0430*/ 	.word	0x00000000


	//----- nvinfo : EIATTR_CBANK_PARAM_SIZE
	.align		4
.L_41:
        /*0434*/ 	.byte	0x03, 0x19
        /*0436*/ 	.short	0x0470


	//----- nvinfo : EIATTR_PARAM_CBANK
	.align		4
        /*0438*/ 	.byte	0x04, 0x0a
        /*043a*/ 	.short	(.L_43 - .L_42)
	.align		4
.L_42:
        /*043c*/ 	.word	index@(.nv.constant0._ZN7cutlass13device_kernelINS_4gemm6kernel13GemmUniversalIN4cute5tupleIJiiiiEEENS1_10collective13CollectiveMmaINS1_34MainloopSm90TmaGmmaWarpSpecializedILi11ENS5_IJNS4_1CILi1EEESB_SB_EEENS1_35KernelTmaWarpSpecializedCooperativeEEENS5_IJNSA_ILi256EEENSA_ILi64EEENSA_ILi32EEEEEENS_6half_tENS5_IJlSB_lEEESJ_NS5_IJSB_llEEENS4_8TiledMMAINS4_8MMA_AtomIJNS4_4SM904GMMA25MMA_64x64x16_F32F16F16_SSILNSP_5MajorE0ELSR_1ELNSP_7ScaleInE1ELSS_1EEEEEENS4_6LayoutINS5_IJNSA_ILi2EEESB_SB_EEENS5_IJSB_NSA_ILi0EEESY_EEEEENS5_IJNS4_10UnderscoreES11_S11_EEEEENS4_13SM90_TMA_LOADENS4_14ComposedLayoutINS4_7SwizzleILi2ELi4ELi3EEENS4_18smem_ptr_flag_bitsILi16EEENSV_INS5_IJNSA_ILi8EEESH_EEENS5_IJSH_SB_EEEEEEEvNS4_8identityES14_NS15_INS16_ILi3ELi4ELi3EEES19_NSV_INS5_IJSG_S1A_EEENS5_IJSB_SG_EEEEEEEvS1F_EENS_8epilogue10collective6detail29Sm90TmaWarpSpecializedAdapterINS1N_15DefaultEpilogueISJ_SK_SK_NS1M_6thread17LinearCombinationISJ_Li1EffLNS1R_9ScaleType4KindE0ELNS_15FloatRoundStyleE2ESJ_EENS1_15EpilogueDefaultEEEEEvvEEEEvNT_6ParamsE)
        /*0440*/ 	.short	0x0210
        /*0442*/ 	.short	0x0470


	//----- nvinfo : EIATTR_SW_WAR
	.align		4
.L_43:
        /*0444*/ 	.byte	0x04, 0x36
        /*0446*/ 	.short	(.L_45 - .L_44)
.L_44:
        /*0448*/ 	.word	0x00000008
.L_45:


//--------------------- .nv.callgraph             --------------------------
	.section	.nv.callgraph,"",@"SHT_CUDA_CALLGRAPH"
	.align	4
	.sectionentsize	8
	.align		4
        /*0000*/ 	.word	0x00000000
	.align		4
        /*0004*/ 	.word	0xffffffff
	.align		4
        /*0008*/ 	.word	index@(_ZN7cutlass13device_kernelINS_4gemm6kernel13GemmUniversalIN4cute5tupleIJiiiiEEENS1_10collective13CollectiveMmaINS1_34MainloopSm90TmaGmmaWarpSpecializedILi11ENS5_IJNS4_1CILi1EEESB_SB_EEENS1_35KernelTmaWarpSpecializedCooperativeEEENS5_IJNSA_ILi256EEENSA_ILi64EEENSA_ILi32EEEEEENS_6half_tENS5_IJlSB_lEEESJ_NS5_IJSB_llEEENS4_8TiledMMAINS4_8MMA_AtomIJNS4_4SM904GMMA25MMA_64x64x16_F32F16F16_SSILNSP_5MajorE0ELSR_1ELNSP_7ScaleInE1ELSS_1EEEEEENS4_6LayoutINS5_IJNSA_ILi2EEESB_SB_EEENS5_IJSB_NSA_ILi0EEESY_EEEEENS5_IJNS4_10UnderscoreES11_S11_EEEEENS4_13SM90_TMA_LOADENS4_14ComposedLayoutINS4_7SwizzleILi2ELi4ELi3EEENS4_18smem_ptr_flag_bitsILi16EEENSV_INS5_IJNSA_ILi8EEESH_EEENS5_IJSH_SB_EEEEEEEvNS4_8identityES14_NS15_INS16_ILi3ELi4ELi3EEES19_NSV_INS5_IJSG_S1A_EEENS5_IJSB_SG_EEEEEEEvS1F_EENS_8epilogue10collective6detail29Sm90TmaWarpSpecializedAdapterINS1N_15DefaultEpilogueISJ_SK_SK_NS1M_6thread17LinearCombinationISJ_Li1EffLNS1R_9ScaleType4KindE0ELNS_15FloatRoundStyleE2ESJ_EENS1_15EpilogueDefaultEEEEEvvEEEEvNT_6ParamsE)
	.align		4
        /*000c*/ 	.word	index@(__assertfail)
	.align		4
        /*0010*/ 	.word	0x00000000
	.align		4
        /*0014*/ 	.word	0xfffffffe
	.align		4
        /*0018*/ 	.word	0x00000000
	.align		4
        /*001c*/ 	.word	0xfffffffd
	.align		4
        /*0020*/ 	.word	0x00000000
	.align		4
        /*0024*/ 	.word	0xfffffffc


//--------------------- .nv.constant4             --------------------------
	.section	.nv.constant4,"a",@progbits
	.align	8
	.align		8
.nv.constant4:
        /*0000*/ 	.dword	__assertfail
	.align		8
        /*0008*/ 	.dword	__unnamed_1
	.align		8
        /*0010*/ 	.dword	_ZN39_INTERNAL_5ae39297_4_k_cu_0af0a6a2_27984cuda3std3__45__cpo5beginE
	.align		8
        /*0018*/ 	.dword	_ZN39_INTERNAL_5ae39297_4_k_cu_0af0a6a2_27984cuda3std3__45__cpo3endE
	.align		8
        /*0020*/ 	.dword	_ZN39_INTERNAL_5ae39297_4_k_cu_0af0a6a2_27984cuda3std3__45__cpo6cbeginE
	.align		8
        /*0028*/ 	.dword	_ZN39_INTERNAL_5ae39297_4_k_cu_0af0a6a2_27984cuda3std3__45__cpo4cendE
	.align		8
        /*0030*/ 	.dword	_ZN39_INTERNAL_5ae39297_4_k_cu_0af0a6a2_27984cuda3std3__441_GLOBAL__N__5ae39297_4_k_cu_0af0a6a2_27986ignoreE
	.align		8
        /*0038*/ 	.dword	_ZN39_INTERNAL_5ae39297_4_k_cu_0af0a6a2_27984cuda3std3__419piecewise_constructE
	.align		8
        /*0040*/ 	.dword	_ZN39_INTERNAL_5ae39297_4_k_cu_0af0a6a2_27984cuda3std3__48in_placeE
	.align		8
        /*0048*/ 	.dword	_ZN39_INTERNAL_5ae39297_4_k_cu_0af0a6a2_27984cuda3std6ranges3__45__cpo4swapE
	.align		8
        /*0050*/ 	.dword	_ZN39_INTERNAL_5ae39297_4_k_cu_0af0a6a2_27984cuda3std6ranges3__45__cpo9iter_moveE
	.align		8
        /*0058*/ 	.dword	_ZN39_INTERNAL_5ae39297_4_k_cu_0af0a6a2_27984cute7productE
	.align		8
        /*0060*/ 	.dword	_ZN39_INTERNAL_5ae39297_4_k_cu_0af0a6a2_27984cute1_E
	.align		8
        /*0068*/ 	.dword	$str$22
	.align		8
        /*0070*/ 	.dword	$str$23


//--------------------- .text._ZN7cutlass13device_kernelINS_4gemm6kernel13GemmUniversalIN4cute5tupleIJiiiiEEENS1_10collective13CollectiveMmaINS1_34MainloopSm90TmaGmmaWarpSpecializedILi11ENS5_IJNS4_1CILi1EEESB_SB_EEENS1_35KernelTmaWarpSpecializedCooperativeEEENS5_IJNSA_ILi256EEENSA_ILi64EEENSA_ILi32EEEEEENS_6half_tENS5_IJlSB_lEEESJ_NS5_IJSB_llEEENS4_8TiledMMAINS4_8MMA_AtomIJNS4_4SM904GMMA25MMA_64x64x16_F32F16F16_SSILNSP_5MajorE0ELSR_1ELNSP_7ScaleInE1ELSS_1EEEEEENS4_6LayoutINS5_IJNSA_ILi2EEESB_SB_EEENS5_IJSB_NSA_ILi0EEESY_EEEEENS5_IJNS4_10UnderscoreES11_S11_EEEEENS4_13SM90_TMA_LOADENS4_14ComposedLayoutINS4_7SwizzleILi2ELi4ELi3EEENS4_18smem_ptr_flag_bitsILi16EEENSV_INS5_IJNSA_ILi8EEESH_EEENS5_IJSH_SB_EEEEEEEvNS4_8identityES14_NS15_INS16_ILi3ELi4ELi3EEES19_NSV_INS5_IJSG_S1A_EEENS5_IJSB_SG_EEEEEEEvS1F_EENS_8epilogue10collective6detail29Sm90TmaWarpSpecializedAdapterINS1N_15DefaultEpilogueISJ_SK_SK_NS1M_6thread17LinearCombinationISJ_Li1EffLNS1R_9ScaleType4KindE0ELNS_15FloatRoundStyleE2ESJ_EENS1_15EpilogueDefaultEEEEEvvEEEEvNT_6ParamsE --------------------------
	.section	.text._ZN7cutlass13device_kernelINS_4gemm6kernel13GemmUniversalIN4cute5tupleIJiiiiEEENS1_10collective13CollectiveMmaINS1_34MainloopSm90TmaGmmaWarpSpecializedILi11ENS5_IJNS4_1CILi1EEESB_SB_EEENS1_35KernelTmaWarpSpecializedCooperativeEEENS5_IJNSA_ILi256EEENSA_ILi64EEENSA_ILi32EEEEEENS_6half_tENS5_IJlSB_lEEESJ_NS5_IJSB_llEEENS4_8TiledMMAINS4_8MMA_AtomIJNS4_4SM904GMMA25MMA_64x64x16_F32F16F16_SSILNSP_5MajorE0ELSR_1ELNSP_7ScaleInE1ELSS_1EEEEEENS4_6LayoutINS5_IJNSA_ILi2EEESB_SB_EEENS5_IJSB_NSA_ILi0EEESY_EEEEENS5_IJNS4_10UnderscoreES11_S11_EEEEENS4_13SM90_TMA_LOADENS4_14ComposedLayoutINS4_7SwizzleILi2ELi4ELi3EEENS4_18smem_ptr_flag_bitsILi16EEENSV_INS5_IJNSA_ILi8EEESH_EEENS5_IJSH_SB_EEEEEEEvNS4_8identityES14_NS15_INS16_ILi3ELi4ELi3EEES19_NSV_INS5_IJSG_S1A_EEENS5_IJSB_SG_EEEEEEEvS1F_EENS_8epilogue10collective6detail29Sm90TmaWarpSpecializedAdapterINS1N_15DefaultEpilogueISJ_SK_SK_NS1M_6thread17LinearCombinationISJ_Li1EffLNS1R_9ScaleType4KindE0ELNS_15FloatRoundStyleE2ESJ_EENS1_15EpilogueDefaultEEEEEvvEEEEvNT_6ParamsE,"ax",@progbits
	.align	128
.text._ZN7cutlass13device_kernelINS_4gemm6kernel13GemmUniversalIN4cute5tupleIJiiiiEEENS1_10collective13CollectiveMmaINS1_34MainloopSm90TmaGmmaWarpSpecializedILi11ENS5_IJNS4_1CILi1EEESB_SB_EEENS1_35KernelTmaWarpSpecializedCooperativeEEENS5_IJNSA_ILi256EEENSA_ILi64EEENSA_ILi32EEEEEENS_6half_tENS5_IJlSB_lEEESJ_NS5_IJSB_llEEENS4_8TiledMMAINS4_8MMA_AtomIJNS4_4SM904GMMA25MMA_64x64x16_F32F16F16_SSILNSP_5MajorE0ELSR_1ELNSP_7ScaleInE1ELSS_1EEEEEENS4_6LayoutINS5_IJNSA_ILi2EEESB_SB_EEENS5_IJSB_NSA_ILi0EEESY_EEEEENS5_IJNS4_10UnderscoreES11_S11_EEEEENS4_13SM90_TMA_LOADENS4_14ComposedLayoutINS4_7SwizzleILi2ELi4ELi3EEENS4_18smem_ptr_flag_bitsILi16EEENSV_INS5_IJNSA_ILi8EEESH_EEENS5_IJSH_SB_EEEEEEEvNS4_8identityES14_NS15_INS16_ILi3ELi4ELi3EEES19_NSV_INS5_IJSG_S1A_EEENS5_IJSB_SG_EEEEEEEvS1F_EENS_8epilogue10collective6detail29Sm90TmaWarpSpecializedAdapterINS1N_15DefaultEpilogueISJ_SK_SK_NS1M_6thread17LinearCombinationISJ_Li1EffLNS1R_9ScaleType4KindE0ELNS_15FloatRoundStyleE2ESJ_EENS1_15EpilogueDefaultEEEEEvvEEEEvNT_6ParamsE:
        .type           _ZN7cutlass13device_kernelINS_4gemm6kernel13GemmUniversalIN4cute5tupleIJiiiiEEENS1_10collective13CollectiveMmaINS1_34MainloopSm90TmaGmmaWarpSpecializedILi11ENS5_IJNS4_1CILi1EEESB_SB_EEENS1_35KernelTmaWarpSpecializedCooperativeEEENS5_IJNSA_ILi256EEENSA_ILi64EEENSA_ILi32EEEEEENS_6half_tENS5_IJlSB_lEEESJ_NS5_IJSB_llEEENS4_8TiledMMAINS4_8MMA_AtomIJNS4_4SM904GMMA25MMA_64x64x16_F32F16F16_SSILNSP_5MajorE0ELSR_1ELNSP_7ScaleInE1ELSS_1EEEEEENS4_6LayoutINS5_IJNSA_ILi2EEESB_SB_EEENS5_IJSB_NSA_ILi0EEESY_EEEEENS5_IJNS4_10UnderscoreES11_S11_EEEEENS4_13SM90_TMA_LOADENS4_14ComposedLayoutINS4_7SwizzleILi2ELi4ELi3EEENS4_18smem_ptr_flag_bitsILi16EEENSV_INS5_IJNSA_ILi8EEESH_EEENS5_IJSH_SB_EEEEEEEvNS4_8identityES14_NS15_INS16_ILi3ELi4ELi3EEES19_NSV_INS5_IJSG_S1A_EEENS5_IJSB_SG_EEEEEEEvS1F_EENS_8epilogue10collective6detail29Sm90TmaWarpSpecializedAdapterINS1N_15DefaultEpilogueISJ_SK_SK_NS1M_6thread17LinearCombinationISJ_Li1EffLNS1R_9ScaleType4KindE0ELNS_15FloatRoundStyleE2ESJ_EENS1_15EpilogueDefaultEEEEEvvEEEEvNT_6ParamsE,@function
        .size           _ZN7cutlass13device_kernelINS_4gemm6kernel13GemmUniversalIN4cute5tupleIJiiiiEEENS1_10collective13CollectiveMmaINS1_34MainloopSm90TmaGmmaWarpSpecializedILi11ENS5_IJNS4_1CILi1EEESB_SB_EEENS1_35KernelTmaWarpSpecializedCooperativeEEENS5_IJNSA_ILi256EEENSA_ILi64EEENSA_ILi32EEEEEENS_6half_tENS5_IJlSB_lEEESJ_NS5_IJSB_llEEENS4_8TiledMMAINS4_8MMA_AtomIJNS4_4SM904GMMA25MMA_64x64x16_F32F16F16_SSILNSP_5MajorE0ELSR_1ELNSP_7ScaleInE1ELSS_1EEEEEENS4_6LayoutINS5_IJNSA_ILi2EEESB_SB_EEENS5_IJSB_NSA_ILi0EEESY_EEEEENS5_IJNS4_10UnderscoreES11_S11_EEEEENS4_13SM90_TMA_LOADENS4_14ComposedLayoutINS4_7SwizzleILi2ELi4ELi3EEENS4_18smem_ptr_flag_bitsILi16EEENSV_INS5_IJNSA_ILi8EEESH_EEENS5_IJSH_SB_EEEEEEEvNS4_8identityES14_NS15_INS16_ILi3ELi4ELi3EEES19_NSV_INS5_IJSG_S1A_EEENS5_IJSB_SG_EEEEEEEvS1F_EENS_8epilogue10collective6detail29Sm90TmaWarpSpecializedAdapterINS1N_15DefaultEpilogueISJ_SK_SK_NS1M_6thread17LinearCombinationISJ_Li1EffLNS1R_9ScaleType4KindE0ELNS_15FloatRoundStyleE2ESJ_EENS1_15EpilogueDefaultEEEEEvvEEEEvNT_6ParamsE,(.L_x_207 - _ZN7cutlass13device_kernelINS_4gemm6kernel13GemmUniversalIN4cute5tupleIJiiiiEEENS1_10collective13CollectiveMmaINS1_34MainloopSm90TmaGmmaWarpSpecializedILi11ENS5_IJNS4_1CILi1EEESB_SB_EEENS1_35KernelTmaWarpSpecializedCooperativeEEENS5_IJNSA_ILi256EEENSA_ILi64EEENSA_ILi32EEEEEENS_6half_tENS5_IJlSB_lEEESJ_NS5_IJSB_llEEENS4_8TiledMMAINS4_8MMA_AtomIJNS4_4SM904GMMA25MMA_64x64x16_F32F16F16_SSILNSP_5MajorE0ELSR_1ELNSP_7ScaleInE1ELSS_1EEEEEENS4_6LayoutINS5_IJNSA_ILi2EEESB_SB_EEENS5_IJSB_NSA_ILi0EEESY_EEEEENS5_IJNS4_10UnderscoreES11_S11_EEEEENS4_13SM90_TMA_LOADENS4_14ComposedLayoutINS4_7SwizzleILi2ELi4ELi3EEENS4_18smem_ptr_flag_bitsILi16EEENSV_INS5_IJNSA_ILi8EEESH_EEENS5_IJSH_SB_EEEEEEEvNS4_8identityES14_NS15_INS16_ILi3ELi4ELi3EEES19_NSV_INS5_IJSG_S1A_EEENS5_IJSB_SG_EEEEEEEvS1F_EENS_8epilogue10collective6detail29Sm90TmaWarpSpecializedAdapterINS1N_15DefaultEpilogueISJ_SK_SK_NS1M_6thread17LinearCombinationISJ_Li1EffLNS1R_9ScaleType4KindE0ELNS_15FloatRoundStyleE2ESJ_EENS1_15EpilogueDefaultEEEEEvvEEEEvNT_6ParamsE)
        .other          _ZN7cutlass13device_kernelINS_4gemm6kernel13GemmUniversalIN4cute5tupleIJiiiiEEENS1_10collective13CollectiveMmaINS1_34MainloopSm90TmaGmmaWarpSpecializedILi11ENS5_IJNS4_1CILi1EEESB_SB_EEENS1_35KernelTmaWarpSpecializedCooperativeEEENS5_IJNSA_ILi256EEENSA_ILi64EEENSA_ILi32EEEEEENS_6half_tENS5_IJlSB_lEEESJ_NS5_IJSB_llEEENS4_8TiledMMAINS4_8MMA_AtomIJNS4_4SM904GMMA25MMA_64x64x16_F32F16F16_SSILNSP_5MajorE0ELSR_1ELNSP_7ScaleInE1ELSS_1EEEEEENS4_6LayoutINS5_IJNSA_ILi2EEESB_SB_EEENS5_IJSB_NSA_ILi0EEESY_EEEEENS5_IJNS4_10UnderscoreES11_S11_EEEEENS4_13SM90_TMA_LOADENS4_14ComposedLayoutINS4_7SwizzleILi2ELi4ELi3EEENS4_18smem_ptr_flag_bitsILi16EEENSV_INS5_IJNSA_ILi8EEESH_EEENS5_IJSH_SB_EEEEEEEvNS4_8identityES14_NS15_INS16_ILi3ELi4ELi3EEES19_NSV_INS5_IJSG_S1A_EEENS5_IJSB_SG_EEEEEEEvS1F_EENS_8epilogue10collective6detail29Sm90TmaWarpSpecializedAdapterINS1N_15DefaultEpilogueISJ_SK_SK_NS1M_6thread17LinearCombinationISJ_Li1EffLNS1R_9ScaleType4KindE0ELNS_15FloatRoundStyleE2ESJ_EENS1_15EpilogueDefaultEEEEEvvEEEEvNT_6ParamsE,@"STO_CUDA_ENTRY STV_DEFAULT"
_ZN7cutlass13device_kernelINS_4gemm6kernel13GemmUniversalIN4cute5tupleIJiiiiEEENS1_10collective13CollectiveMmaINS1_34MainloopSm90TmaGmmaWarpSpecializedILi11ENS5_IJNS4_1CILi1EEESB_SB_EEENS1_35KernelTmaWarpSpecializedCooperativeEEENS5_IJNSA_ILi256EEENSA_ILi64EEENSA_ILi32EEEEEENS_6half_tENS5_IJlSB_lEEESJ_NS5_IJSB_llEEENS4_8TiledMMAINS4_8MMA_AtomIJNS4_4SM904GMMA25MMA_64x64x16_F32F16F16_SSILNSP_5MajorE0ELSR_1ELNSP_7ScaleInE1ELSS_1EEEEEENS4_6LayoutINS5_IJNSA_ILi2EEESB_SB_EEENS5_IJSB_NSA_ILi0EEESY_EEEEENS5_IJNS4_10UnderscoreES11_S11_EEEEENS4_13SM90_TMA_LOADENS4_14ComposedLayoutINS4_7SwizzleILi2ELi4ELi3EEENS4_18smem_ptr_flag_bitsILi16EEENSV_INS5_IJNSA_ILi8EEESH_EEENS5_IJSH_SB_EEEEEEEvNS4_8identityES14_NS15_INS16_ILi3ELi4ELi3EEES19_NSV_INS5_IJSG_S1A_EEENS5_IJSB_SG_EEEEEEEvS1F_EENS_8epilogue10collective6detail29Sm90TmaWarpSpecializedAdapterINS1N_15DefaultEpilogueISJ_SK_SK_NS1M_6thread17LinearCombinationISJ_Li1EffLNS1R_9ScaleType4KindE0ELNS_15FloatRoundStyleE2ESJ_EENS1_15EpilogueDefaultEEEEEvvEEEEvNT_6ParamsE:
[----:B------:R-:W0:Y:S01]  /*0000*/  LDC R1, c[0x0][0x28] ;  /* 0x00000a00ff017b82 */ /* 0x000e220000000800 */
[----:B------:R-:W1:Y:S01]  /*0010*/  S2R R3, SR_TID.X ;  /* 0x0000000000037919 */ /* 0x000e620000002100 */
[----:B------:R-:W-:Y:S01]  /*0020*/  ELECT P0, URZ, PT ;  /* 0x00000000003f782f */ /* 0x000fe20003800000 */
[----:B------:R-:W-:Y:S01]  /*0030*/  BSSY B0, `(.L_x_0) ;  /* 0x000000f000007945 */ /* 0x000fe20003800000 */
[--C-:B-1----:R-:W-:Y:S02]  /*0040*/  SHF.R.U32.HI R0, RZ, 0x5, R3.reuse ;  /* 0x00000005ff007819 */ /* 0x102fe40000011603 */
[----:B------:R-:W-:-:S03]  /*0050*/  SHF.R.U32.HI R14, RZ, 0x7, R3 ;  /* 0x00000007ff0e7819 */ /* 0x000fc60000011603 */
[----:B------:R-:W1:Y:S04]  /*0060*/  SHFL.IDX PT, R4, R0, RZ, 0x1f ;  /* 0x00001fff00047589 */ /* 0x000e6800000e0000 */
[----:B------:R2:W3:Y:S01]  /*0070*/  SHFL.IDX PT, R10, R14, RZ, 0x1f ;  /* 0x00001fff0e0a7589 */ /* 0x0004e200000e0000 */
[----:B-1----:R-:W-:-:S13]  /*0080*/  ISETP.NE.OR P0, PT, R4, RZ, !P0 ;  /* 0x000000ff0400720c */ /* 0x002fda0004705670 */
[----:B0-23--:R-:W-:Y:S05]  /*0090*/  @P0 BRA `(.L_x_1) ;  /* 0x0000000000200947 */ /* 0x00dfea0003800000 */
[----:B------:R-:W-:Y:S02]  /*00a0*/  ULDC.64 UR4, c[0x0][0x198] ;  /* 0x0000660000047ab9 */ /* 0x000fe40000000a00 */
[----:B------:R-:W-:Y:S02]  /*00b0*/  UIADD3 UR6, UP0, UR4, 0xf0, URZ ;  /* 0x000000f004067890 */ /* 0x000fe4000ff1e03f */
[----:B------:R-:W-:Y:S02]  /*00c0*/  UIADD3 UR4, UP1, UR4, 0x1f0, URZ ;  /* 0x000001f004047890 */ /* 0x000fe4000ff3e03f */
[----:B------:R-:W-:Y:S02]  /*00d0*/  UIADD3.X UR7, URZ, UR5, URZ, UP0, !UPT ;  /* 0x000000053f077290 */ /* 0x000fe400087fe43f */
[----:B------:R-:W-:-:S07]  /*00e0*/  UIADD3.X UR5, URZ, UR5, URZ, UP1, !UPT ;  /* 0x000000053f057290 */ /* 0x000fce0008ffe43f */
[----:B------:R0:W-:Y:S02]  /*00f0*/  UTMACCTL.PF [UR6] ;  /* 0x00000000060079b9 */ /* 0x0001e40008040000 */
[----:B------:R0:W-:Y:S02]  /*0100*/  UTMACCTL.PF [UR4] ;  /* 0x00000000040079b9 */ /* 0x0001e40008040000 */
[----:B0-----:R-:W-:Y:S01]  /*0110*/  NOP ;  /* 0x0000000000007918 */ /* 0x001fe20000000000 */
.L_x_1:
[----:B------:R-:W-:Y:S05]  /*0120*/  BSYNC B0 ;  /* 0x0000000000007941 */ /* 0x000fea0003800000 */
.L_x_0:
[----:B------:R-:W0:Y:S02]  /*0130*/  SHFL.IDX PT, R2, R0, RZ, 0x1f ;  /* 0x00001fff00027589 */ /* 0x000e2400000e0000 */
[----:B0-----:R-:W-:-:S13]  /*0140*/  ISETP.NE.AND P0, PT, R2, RZ, PT ;  /* 0x000000ff0200720c */ /* 0x001fda0003f05270 */
[----:B------:R-:W-:Y:S05]  /*0150*/  @P0 BRA `(.L_x_2) ;  /* 0x00000000009c0947 */ /* 0x000fea0003800000 */
[----:B------:R-:W-:Y:S01]  /*0160*/  ELECT P0, URZ, PT ;  /* 0x00000000003f782f */ /* 0x000fe20003800000 */
[----:B------:R-:W-:-:S12]  /*0170*/  BSSY B0, `(.L_x_2) ;  /* 0x0000025000007945 */ /* 0x000fd80003800000 */
[----:B------:R-:W-:Y:S05]  /*0180*/  @!P0 BRA `(.L_x_3) ;  /* 0x00000000008c8947 */ /* 0x000fea0003800000 */
[----:B------:R-:W0:Y:S01]  /*0190*/  S2UR UR8, SR_CgaCtaId ;  /* 0x00000000000879c3 */ /* 0x000e220000008800 */
[----:B------:R-:W-:Y:S01]  /*01a0*/  UMOV UR4, 0x400 ;  /* 0x0000040000047882 */ /* 0x000fe20000000000 */
[----:B------:R-:W-:Y:S01]  /*01b0*/  UMOV UR5, 0x1 ;  /* 0x0000000100057882 */ /* 0x000fe20000000000 */
[----:B------:R-:W-:Y:S02]  /*01c0*/  UMOV UR6, 0x100 ;  /* 0x0000010000067882 */ /* 0x000fe40000000000 */
[----:B------:R-:W-:-:S04]  /*01d0*/  UIADD3 UR6, -UR6, 0x100000, URZ ;  /* 0x0010000006067890 */ /* 0x000fc8000fffe13f */
[----:B------:R-:W-:Y:S02]  /*01e0*/  USHF.L.U32 UR7, UR6, 0xb, URZ ;  /* 0x0000000b06077899 */ /* 0x000fe4000800063f */
[----:B------:R-:W-:Y:S02]  /*01f0*/  USHF.L.U32 UR6, UR6, 0x1, URZ ;  /* 0x0000000106067899 */ /* 0x000fe4000800063f */
[----:B0-----:R-:W-:Y:S02]  /*0200*/  ULEA UR8, UR8, UR4, 0x18 ;  /* 0x0000000408087291 */ /* 0x001fe4000f8ec03f */
[----:B------:R-:W-:-:S04]  /*0210*/  UIADD3 UR4, -UR5, 0x100000, URZ ;  /* 0x0010000005047890 */ /* 0x000fc8000fffe13f */
[----:B------:R-:W-:Y:S02]  /*0220*/  USHF.L.U32 UR5, UR4, 0xb, URZ ;  /* 0x0000000b04057899 */ /* 0x000fe4000800063f */
[----:B------:R-:W-:Y:S01]  /*0230*/  USHF.L.U32 UR4, UR4, 0x1, URZ ;  /* 0x0000000104047899 */ /* 0x000fe2000800063f */
[----:B------:R-:W0:Y:S11]  /*0240*/  FENCE.VIEW.ASYNC.S ;  /* 0x00000000000073c6 */ /* 0x000e360000000000 */
[----:B0-----:R0:W1:Y:S01]  /*0250*/  SYNCS.EXCH.64 URZ, [UR8], UR4 ;  /* 0x00000004083f75b2 */ /* 0x0010620008000100 */
[----:B------:R0:W2:Y:S01]  /*0260*/  SYNCS.EXCH.64 URZ, [UR8+0x58], UR6 ;  /* 0x00005806083f75b2 */ /* 0x0000a20008000100 */
[----:B------:R0:W3:Y:S01]  /*0270*/  SYNCS.EXCH.64 URZ, [UR8+0x8], UR4 ;  /* 0x00000804083f75b2 */ /* 0x0000e20008000100 */
[----:B------:R0:W4:Y:S01]  /*0280*/  SYNCS.EXCH.64 URZ, [UR8+0x60], UR6 ;  /* 0x00006006083f75b2 */ /* 0x0001220008000100 */
[----:B------:R0:W0:Y:S01]  /*0290*/  SYNCS.EXCH.64 URZ, [UR8+0x10], UR4 ;  /* 0x00001004083f75b2 */ /* 0x0000220008000100 */
        /* <DEDUP_REMOVED lines=17> */
[----:B------:R-:W-:Y:S01]  /*03b0*/  NOP ;  /* 0x0000000000007918 */ /* 0x000fe20000000000 */
.L_x_3:
[----:B0-----:R-:W-:Y:S05]  /*03c0*/  BSYNC B0 ;  /* 0x0000000000007941 */ /* 0x001fea0003800000 */
.L_x_2:
[----:B------:R-:W0:Y:S01]  /*03d0*/  SHFL.IDX PT, R0, R0, RZ, 0x1f ;  /* 0x00001fff00007589 */ /* 0x000e2200000e0000 */
[----:B------:R-:W5:Y:S01]  /*03e0*/  LDC R2, c[0x0][0x65c] ;  /* 0x00019700ff027b82 */ /* 0x000f620000000800 */
[----:B------:R-:W-:Y:S02]  /*03f0*/  ELECT P0, URZ, PT ;  /* 0x00000000003f782f */ /* 0x000fe40003800000 */
[----:B------:R-:W-:Y:S01]  /*0400*/  LOP3.LUT R7, R7, 0xfffff7ff, RZ, 0xc0, !PT ;  /* 0xfffff7ff07077812 */ /* 0x000fe200078ec0ff */
[----:B------:R-:W1:Y:S01]  /*0410*/  S2R R5, SR_CTAID.Y ;  /* 0x0000000000057919 */ /* 0x000e620000002600 */
[----:B------:R-:W-:Y:S01]  /*0420*/  UMOV UR4, 0x20 ;  /* 0x0000002000047882 */ /* 0x000fe20000000000 */
[----:B------:R-:W-:Y:S01]  /*0430*/  NOP ;  /* 0x0000000000007918 */ /* 0x000fe20000000000 */
[----:B------:R-:W-:Y:S01]  /*0440*/  ISETP.NE.AND P2, PT, R10, RZ, PT ;  /* 0x000000ff0a00720c */ /* 0x000fe20003f45270 */
[----:B------:R-:W2:Y:S01]  /*0450*/  S2R R6, SR_CTAID.X ;  /* 0x0000000000067919 */ /* 0x000ea20000002500 */
[----:B------:R-:W-:Y:S01]  /*0460*/  NOP ;  /* 0x0000000000007918 */ /* 0x000fe20000000000 */
[----:B0-----:R-:W-:-:S02]  /*0470*/  ISETP.NE.OR P0, PT, R0, RZ, !P0 ;  /* 0x000000ff0000720c */ /* 0x001fc40004705670 */
[----:B-----5:R-:W-:-:S11]  /*0480*/  ISETP.NE.AND P3, PT, R2, 0x1, PT ;  /* 0x000000010200780c */ /* 0x020fd60003f65270 */
[----:B------:R-:W-:Y:S01]  /*0490*/  VOTEU.ALL UP0, P0 ;  /* 0x00000000003f7886 */ /* 0x000fe20000000000 */
[----:B------:R-:W-:Y:S01]  /*04a0*/  VOTEU.ALL UP1, P0 ;  /* 0x00000000003f7886 */ /* 0x000fe20000020000 */
[----:B------:R-:W-:Y:S01]  /*04b0*/  @P3 LOP3.LUT R7, R7, 0x800, RZ, 0xfc, !PT ;  /* 0x0000080007073812 */ /* 0x000fe200078efcff */
[----:B------:R-:W2:Y:S01]  /*04c0*/  @P3 LDC R17, c[0x0][0x10] ;  /* 0x00000400ff113b82 */ /* 0x000ea20000000800 */
[----:B------:R-:W-:Y:S01]  /*04d0*/  SHF.R.S32.HI R7, RZ, 0x1f, R4 ;  /* 0x0000001fff077819 */ /* 0x000fe20000011404 */
[----:B------:R-:W-:Y:S01]  /*04e0*/  @!UP0 UMOV UR6, 0x400 ;  /* 0x0000040000068882 */ /* 0x000fe20000000000 */
[----:B------:R-:W-:-:S04]  /*04f0*/  @!UP0 UIADD3 UR4, -UR4, 0x100000, URZ ;  /* 0x0010000004048890 */ /* 0x000fc8000fffe13f */
[----:B------:R-:W-:Y:S02]  /*0500*/  @!UP0 USHF.L.U32 UR5, UR4, 0xb, URZ ;  /* 0x0000000b04058899 */ /* 0x000fe4000800063f */
[----:B------:R-:W-:Y:S01]  /*0510*/  @!UP0 USHF.L.U32 UR4, UR4, 0x1, URZ ;  /* 0x0000000104048899 */ /* 0x000fe2000800063f */
[----:B-1----:R-:W-:Y:S01]  /*0520*/  @P3 IMAD.MOV.U32 R8, RZ, RZ, R5 ;  /* 0x000000ffff083224 */ /* 0x002fe200078e0005 */
[----:B------:R-:W-:Y:S01]  /*0530*/  LEA.HI R7, R7, R4, RZ, 0x2 ;  /* 0x0000000407077211 */ /* 0x000fe200078f10ff */
[----:B------:R-:W-:Y:S01]  /*0540*/  @P3 IMAD.MOV.U32 R9, RZ, RZ, RZ ;  /* 0x000000ffff093224 */ /* 0x000fe200078e00ff */
[----:B------:R-:W0:Y:S02]  /*0550*/  @!UP0 S2UR UR7, SR_CgaCtaId ;  /* 0x00000000000789c3 */ /* 0x000e240000008800 */
[----:B------:R-:W-:-:S05]  /*0560*/  LOP3.LUT R7, R7, 0xfffffffc, RZ, 0xc0, !PT ;  /* 0xfffffffc07077812 */ /* 0x000fca00078ec0ff */
[----:B------:R-:W-:Y:S01]  /*0570*/  IMAD.IADD R0, R4, 0x1, -R7 ;  /* 0x0000000104007824 */ /* 0x000fe200078e0a07 */
[----:B------:R-:W-:Y:S01]  /*0580*/  LOP3.LUT R4, R3, 0x7f, RZ, 0xc0, !PT ;  /* 0x0000007f03047812 */ /* 0x000fe200078ec0ff */
[----:B------:R-:W1:Y:S01]  /*0590*/  @!P3 LDC R11, c[0x0][0xc] ;  /* 0x00000300ff0bbb82 */ /* 0x000e620000000800 */
[----:B------:R-:W-:Y:S02]  /*05a0*/  IMAD.MOV.U32 R7, RZ, RZ, RZ ;  /* 0x000000ffff077224 */ /* 0x000fe400078e00ff */
[----:B------:R-:W-:Y:S01]  /*05b0*/  ISETP.NE.AND P1, PT, R0, 0x3, PT ;  /* 0x000000030000780c */ /* 0x000fe20003f25270 */
[----:B--2---:R-:W-:Y:S01]  /*05c0*/  @P3 IMAD.WIDE.U32 R16, R6, R17, R8 ;  /* 0x0000001106103225 */ /* 0x004fe200078e0008 */
[----:B0-----:R-:W-:Y:S01]  /*05d0*/  @!UP0 ULEA UR8, UR7, UR6, 0x18 ;  /* 0x0000000607088291 */ /* 0x001fe2000f8ec03f */
[----:B------:R-:W-:Y:S02]  /*05e0*/  VOTEU.ALL UP0, P0 ;  /* 0x00000000003f7886 */ /* 0x000fe40000000000 */
[----:B------:R-:W-:Y:S01]  /*05f0*/  ULDC UR6, c[0x0][0xc] ;  /* 0x0000030000067ab9 */ /* 0x000fe20000000800 */
[----:B------:R-:W-:Y:S01]  /*0600*/  ISETP.EQ.OR P0, PT, R0, RZ, !P1 ;  /* 0x000000ff0000720c */ /* 0x000fe20004f02670 */
[----:B------:R-:W-:-:S03]  /*0610*/  ULDC UR7, c[0x0][0x10] ;  /* 0x0000040000077ab9 */ /* 0x000fc60000000800 */
[C---:B------:R-:W-:Y:S01]  /*0620*/  ISETP.EQ.AND P0, PT, R10.reuse, RZ, P0 ;  /* 0x000000ff0a00720c */ /* 0x040fe20000702270 */
[----:B------:R-:W-:Y:S02]  /*0630*/  VIADD R10, R10, 0xffffffff ;  /* 0xffffffff0a0a7836 */ /* 0x000fe40000000000 */
[----:B-1----:R-:W-:Y:S01]  /*0640*/  @!P3 IMAD.WIDE.U32 R8, R11, R5, R6 ;  /* 0x000000050b08b225 */ /* 0x002fe200078e0006 */
[----:B------:R-:W0:Y:S02]  /*0650*/  FENCE.VIEW.ASYNC.S ;  /* 0x00000000000073c6 */ /* 0x000e240000000000 */
[----:B0-----:R-:W3:Y:S01]  /*0660*/  @!UP0 SYNCS.EXCH.64 URZ, [UR8+0xc0], UR4 ;  /* 0x0000c004083f85b2 */ /* 0x001ee20008000100 */
[----:B------:R-:W-:Y:S01]  /*0670*/  SEL R18, RZ, 0x1, !P0 ;  /* 0x00000001ff127807 */ /* 0x000fe20004000000 */
[----:B------:R-:W-:Y:S01]  /*0680*/  @P3 IMAD.MOV.U32 R11, RZ, RZ, RZ ;  /* 0x000000ffff0b3224 */ /* 0x000fe200078e00ff */
[----:B------:R-:W-:Y:S01]  /*0690*/  ISETP.GE.U32.AND P1, PT, R10, 0x2, PT ;  /* 0x000000020a00780c */ /* 0x000fe20003f26070 */
[----:B------:R-:W-:-:S02]  /*06a0*/  @!P3 IMAD.MOV.U32 R16, RZ, RZ, R8 ;  /* 0x000000ffff10b224 */ /* 0x000fc400078e0008 */
[----:B------:R-:W-:Y:S01]  /*06b0*/  @P3 IMAD.IADD R17, R17, 0x1, R11 ;  /* 0x0000000111113824 */ /* 0x000fe200078e020b */
[----:B------:R-:W-:Y:S01]  /*06c0*/  SEL R18, R18, 0x2, P1 ;  /* 0x0000000212127807 */ /* 0x000fe20000800000 */
[----:B------:R-:W-:Y:S01]  /*06d0*/  @!P3 IMAD.MOV.U32 R17, RZ, RZ, R9 ;  /* 0x000000ffff11b224 */ /* 0x000fe200078e0009 */
[----:B------:R0:W3:Y:S01]  /*06e0*/  @!UP1 SYNCS.EXCH.64 URZ, [UR8+0xc8], UR4 ;  /* 0x0000c804083f95b2 */ /* 0x0000e20008000100 */
[----:B------:R-:W-:Y:S01]  /*06f0*/  NOP ;  /* 0x0000000000007918 */ /* 0x000fe20000000000 */
[----:B0-----:R-:W-:-:S03]  /*0700*/  UIMAD.WIDE.U32 UR4, UR6, UR7, URZ ;  /* 0x00000007060472a5 */ /* 0x001fc6000f8e003f */
[----:B------:R-:W-:Y:S02]  /*0710*/  ULDC UR6, c[0x0][0x14] ;  /* 0x0000050000067ab9 */ /* 0x000fe40000000800 */
[----:B------:R-:W-:Y:S02]  /*0720*/  UIMAD.WIDE.U32 UR36, UR4, UR6, URZ ;  /* 0x00000006042472a5 */ /* 0x000fe4000f8e003f */
[----:B------:R-:W-:-:S04]  /*0730*/  UIMAD UR42, UR5, UR6, URZ ;  /* 0x00000006052a72a4 */ /* 0x000fc8000f8e023f */
[----:B------:R-:W-:Y:S01]  /*0740*/  UIADD3 UR42, UR37, UR42, URZ ;  /* 0x0000002a252a7290 */ /* 0x000fe2000fffe03f */
[----:B---34-:R-:W-:Y:S06]  /*0750*/  BAR.SYNC.DEFER_BLOCKING 0x0 ;  /* 0x0000000000007b1d */ /* 0x018fec0000010000 */
[----:B------:R-:W-:Y:S05]  /*0760*/  @!P2 BRA `(.L_x_4) ;  /* 0x000000680080a947 */ /* 0x000fea0003800000 */
[----:B------:R-:W-:-:S13]  /*0770*/  ISETP.GT.U32.AND P0, PT, R10, 0x1, PT ;  /* 0x000000010a00780c */ /* 0x000fda0003f04070 */
[----:B------:R-:W-:Y:S05]  /*0780*/  @P0 EXIT ;  /* 0x000000000000094d */ /* 0x000fea0003800000 */
[----:B------:R-:W-:Y:S01]  /*0790*/  ULDC.64 UR4, c[0x0][0x650] ;  /* 0x0001940000047ab9 */ /* 0x000fe20000000a00 */
[----:B------:R-:W-:Y:S01]  /*07a0*/  PRMT R0, RZ, 0x7610, R0 ;  /* 0x00007610ff007816 */ /* 0x000fe20000000000 */
[----:B------:R-:W-:Y:S01]  /*07b0*/  IMAD.MOV.U32 R107, RZ, RZ, -0x1 ;  /* 0xffffffffff6b7424 */ /* 0x000fe200078e00ff */
[----:B------:R-:W-:Y:S01]  /*07c0*/  ISETP.GE.U32.AND P0, PT, R16, UR4, PT ;  /* 0x0000000410007c0c */ /* 0x000fe2000bf06070 */
[----:B------:R-:W-:Y:S02]  /*07d0*/  IMAD.MOV.U32 R100, RZ, RZ, -0x1 ;  /* 0xffffffffff647424 */ /* 0x000fe400078e00ff */
[----:B------:R-:W-:Y:S01]  /*07e0*/  IMAD.MOV.U32 R19, RZ, RZ, -0x1 ;  /* 0xffffffffff137424 */ /* 0x000fe200078e00ff */
[----:B------:R-:W-:-:S13]  /*07f0*/  ISETP.GE.U32.AND.EX P0, PT, R17, UR5, PT, P0 ;  /* 0x0000000511007c0c */ /* 0x000fda000bf06100 */
[----:B------:R-:W-:Y:S05]  /*0800*/  @P0 BRA `(.L_x_5) ;  /* 0x0000000400580947 */ /* 0x000fea0003800000 */
[----:B------:R-:W0:Y:S01]  /*0810*/  LDC.64 R20, c[0x0][0x628] ;  /* 0x00018a00ff147b82 */ /* 0x000e220000000a00 */
[----:B------:R-:W-:Y:S02]  /*0820*/  IMAD.MOV.U32 R8, RZ, RZ, R16 ;  /* 0x000000ffff087224 */ /* 0x000fe400078e0010 */
[----:B------:R-:W-:-:S05]  /*0830*/  IMAD.MOV.U32 R9, RZ, RZ, R17 ;  /* 0x000000ffff097224 */ /* 0x000fca00078e0011 */
[----:B------:R-:W1:Y:S08]  /*0840*/  LDC R0, c[0x0][0x630] ;  /* 0x00018c00ff007b82 */ /* 0x000e700000000800 */
[----:B------:R-:W2:Y:S01]  /*0850*/  LDC.64 R22, c[0x0][0x620] ;  /* 0x00018800ff167b82 */ /* 0x000ea20000000a00 */
[----:B0-----:R-:W-:-:S04]  /*0860*/  ISETP.NE.U32.AND P0, PT, R20, RZ, PT ;  /* 0x000000ff1400720c */ /* 0x001fc80003f05070 */
[----:B------:R-:W-:-:S13]  /*0870*/  ISETP.NE.AND.EX P0, PT, R21, RZ, PT, P0 ;  /* 0x000000ff1500720c */ /* 0x000fda0003f05300 */
[----:B-12---:R-:W-:Y:S05]  /*0880*/  @!P0 BRA `(.L_x_6) ;  /* 0x0000000000288947 */ /* 0x006fea0003800000 */
[----:B------:R-:W0:Y:S02]  /*0890*/  LDC R13, c[0x0][0x634] ;  /* 0x00018d00ff0d7b82 */ /* 0x000e240000000800 */
[----:B0-----:R-:W-:-:S05]  /*08a0*/  IADD3 R13, P0, R16, R13, RZ ;  /* 0x0000000d100d7210 */ /* 0x001fca0007f1e0ff */
[----:B------:R-:W-:-:S04]  /*08b0*/  IMAD.X R15, RZ, RZ, R17, P0 ;  /* 0x000000ffff0f7224 */ /* 0x000fc800000e0611 */
[----:B------:R-:W-:-:S04]  /*08c0*/  IMAD.WIDE.U32 R8, R15, R20, RZ ;  /* 0x000000140f087225 */ /* 0x000fc800078e00ff */
[----:B------:R-:W-:-:S04]  /*08d0*/  IMAD.WIDE.U32 R10, P0, R13, R21, R8 ;  /* 0x000000150d0a7225 */ /* 0x000fc80007800008 */
[----:B------:R-:W-:-:S04]  /*08e0*/  IMAD.WIDE.U32 R8, R13, R20, RZ ;  /* 0x000000140d087225 */ /* 0x000fc800078e00ff */
[----:B------:R-:W-:Y:S01]  /*08f0*/  IMAD.X R13, RZ, RZ, RZ, P0 ;  /* 0x000000ffff0d7224 */ /* 0x000fe200000e06ff */
[----:B------:R-:W-:Y:S01]  /*0900*/  IADD3 RZ, P0, R9, R10, RZ ;  /* 0x0000000a09ff7210 */ /* 0x000fe20007f1e0ff */
[----:B------:R-:W-:-:S04]  /*0910*/  IMAD.MOV.U32 R12, RZ, RZ, R11 ;  /* 0x000000ffff0c7224 */ /* 0x000fc800078e000b */
[----:B------:R-:W-:-:S08]  /*0920*/  IMAD.WIDE.U32.X R8, R15, R21, R12, P0 ;  /* 0x000000150f087225 */ /* 0x000fd000000e040c */
.L_x_6:
[-CC-:B------:R-:W-:Y:S01]  /*0930*/  SHF.R.U64 R25, R8, R0.reuse, R9.reuse ;  /* 0x0000000008197219 */ /* 0x180fe20000001209 */
[----:B------:R-:W0:Y:S01]  /*0940*/  LDC R12, c[0x0][0x618] ;  /* 0x00018600ff0c7b82 */ /* 0x000e220000000800 */
[----:B------:R-:W-:Y:S01]  /*0950*/  SHF.R.U32.HI R7, RZ, R0, R9 ;  /* 0x00000000ff077219 */ /* 0x000fe20000011609 */
[----:B------:R-:W-:Y:S01]  /*0960*/  ULDC UR4, c[0x0][0x150] ;  /* 0x0000540000047ab9 */ /* 0x000fe20000000800 */
[----:B------:R-:W-:Y:S02]  /*0970*/  IADD3 R11, P0, RZ, -R25, RZ ;  /* 0x80000019ff0b7210 */ /* 0x000fe40007f1e0ff */
[----:B------:R-:W-:-:S03]  /*0980*/  I2FP.F32.U32 R0, R6 ;  /* 0x0000000600007245 */ /* 0x000fc60000201000 */
[----:B------:R-:W1:Y:S01]  /*0990*/  LDC.64 R30, c[0x0][0x640] ;  /* 0x00019000ff1e7b82 */ /* 0x000e620000000a00 */
[----:B------:R-:W-:Y:S02]  /*09a0*/  IMAD.X R13, RZ, RZ, ~R7, P0 ;  /* 0x000000ffff0d7224 */ /* 0x000fe400000e0e07 */
[----:B------:R-:W-:Y:S01]  /*09b0*/  FMUL R0, R0, UR4 ;  /* 0x0000000400007c20 */ /* 0x000fe20008400000 */
[----:B------:R-:W-:Y:S01]  /*09c0*/  IMAD.WIDE.U32 R8, R11, R22, R16 ;  /* 0x000000160b087225 */ /* 0x000fe200078e0010 */
[----:B------:R-:W-:-:S03]  /*09d0*/  ULDC UR4, c[0x0][0x154] ;  /* 0x0000550000047ab9 */ /* 0x000fc60000000800 */
[----:B------:R-:W-:Y:S01]  /*09e0*/  IMAD R10, R13, R22, RZ ;  /* 0x000000160d0a7224 */ /* 0x000fe200078e02ff */
[----:B------:R-:W2:Y:S01]  /*09f0*/  LDC R7, c[0x0][0x144] ;  /* 0x00005100ff077b82 */ /* 0x000ea20000000800 */
[----:B------:R-:W3:Y:S02]  /*0a00*/  F2I.U32.TRUNC.NTZ R0, R0 ;  /* 0x0000000000007305 */ /* 0x000ee4000020f000 */
[----:B------:R-:W-:-:S04]  /*0a10*/  IMAD R11, R11, R23, R10 ;  /* 0x000000170b0b7224 */ /* 0x000fc800078e020a */
[----:B------:R-:W-:Y:S01]  /*0a20*/  IMAD.IADD R9, R9, 0x1, R11 ;  /* 0x0000000109097824 */ /* 0x000fe200078e020b */
[----:B------:R-:W4:Y:S01]  /*0a30*/  LDC R24, c[0x0][0x608] ;  /* 0x00018200ff187b82 */ /* 0x000f220000000800 */
[----:B------:R-:W-:-:S03]  /*0a40*/  IMAD.MOV.U32 R11, RZ, RZ, -0x1 ;  /* 0xffffffffff0b7424 */ /* 0x000fc600078e00ff */
[-CC-:B0-----:R-:W-:Y:S02]  /*0a50*/  SHF.R.U64 R22, R8, R12.reuse, R9.reuse ;  /* 0x0000000c08167219 */ /* 0x181fe40000001209 */
[----:B------:R-:W-:Y:S02]  /*0a60*/  I2FP.F32.U32 R8, R5 ;  /* 0x0000000500087245 */ /* 0x000fe40000201000 */
[----:B------:R-:W0:Y:S01]  /*0a70*/  LDC R28, c[0x0][0x658] ;  /* 0x00019600ff1c7b82 */ /* 0x000e220000000800 */
[----:B-1----:R-:W-:Y:S01]  /*0a80*/  ISETP.NE.U32.AND P0, PT, R30, RZ, PT ;  /* 0x000000ff1e00720c */ /* 0x002fe20003f05070 */
[----:B---3--:R-:W-:Y:S02]  /*0a90*/  IMAD.MOV R10, RZ, RZ, -R0 ;  /* 0x000000ffff0a7224 */ /* 0x008fe400078e0a00 */
[----:B------:R-:W-:Y:S01]  /*0aa0*/  FMUL R8, R8, UR4 ;  /* 0x0000000408087c20 */ /* 0x000fe20008400000 */
[----:B------:R-:W-:Y:S02]  /*0ab0*/  SHF.R.U32.HI R9, RZ, R12, R9 ;  /* 0x0000000cff097219 */ /* 0x000fe40000011609 */
[----:B------:R-:W-:Y:S01]  /*0ac0*/  ISETP.NE.AND.EX P0, PT, R31, RZ, PT, P0 ;  /* 0x000000ff1f00720c */ /* 0x000fe20003f05300 */
[----:B------:R1:W3:Y:S01]  /*0ad0*/  F2I.U32.TRUNC.NTZ R15, R8 ;  /* 0x00000008000f7305 */ /* 0x0002e2000020f000 */
[----:B------:R-:W1:Y:S01]  /*0ae0*/  LDC R20, c[0x0][0x148] ;  /* 0x00005200ff147b82 */ /* 0x000e620000000800 */
[----:B--2---:R-:W-:-:S07]  /*0af0*/  IMAD R0, R7, R10, R6 ;  /* 0x0000000a07007224 */ /* 0x004fce00078e0206 */
[----:B------:R-:W2:Y:S01]  /*0b00*/  LDC R26, c[0x0][0x600] ;  /* 0x00018000ff1a7b82 */ /* 0x000ea20000000800 */
[-CC-:B----4-:R-:W-:Y:S02]  /*0b10*/  SHF.R.U64 R32, R22, R24.reuse, R9.reuse ;  /* 0x0000001816207219 */ /* 0x190fe40000001209 */
[----:B------:R-:W-:Y:S01]  /*0b20*/  SHF.R.U32.HI R7, RZ, R24, R9 ;  /* 0x00000018ff077219 */ /* 0x000fe20000011609 */
[----:B------:R-:W-:-:S04]  /*0b30*/  IMAD.MOV.U32 R9, RZ, RZ, 0x1 ;  /* 0x00000001ff097424 */ /* 0x000fc800078e00ff */
[----:B------:R-:W4:Y:S01]  /*0b40*/  LDC R21, c[0x0][0x648] ;  /* 0x00019200ff157b82 */ /* 0x000f220000000800 */
[-C--:B0-----:R-:W-:Y:S02]  /*0b50*/  SHF.L.U32 R6, R11, R28.reuse, RZ ;  /* 0x0000001c0b067219 */ /* 0x081fe400000006ff */
[--C-:B------:R-:W-:Y:S02]  /*0b60*/  SHF.R.U64 R24, R32, R28, R7.reuse ;  /* 0x0000001c20187219 */ /* 0x100fe40000001207 */
[----:B------:R-:W-:Y:S02]  /*0b70*/  LOP3.LUT R13, RZ, R6, RZ, 0x33, !PT ;  /* 0x00000006ff0d7212 */ /* 0x000fe400078e33ff */
[-C--:B------:R-:W-:Y:S01]  /*0b80*/  SHF.R.U32.HI R7, RZ, R28.reuse, R7 ;  /* 0x0000001cff077219 */ /* 0x080fe20000011607 */
[----:B------:R-:W0:Y:S01]  /*0b90*/  LDC R23, c[0x0][0x638] ;  /* 0x00018e00ff177b82 */ /* 0x000e220000000800 */
[----:B------:R-:W-:Y:S01]  /*0ba0*/  SHF.L.U32 R12, R9, R28, RZ ;  /* 0x0000001c090c7219 */ /* 0x000fe200000006ff */
[----:B------:R-:W-:-:S06]  /*0bb0*/  IMAD.MOV.U32 R6, RZ, RZ, R24 ;  /* 0x000000ffff067224 */ /* 0x000fcc00078e0018 */
[----:B------:R-:W0:Y:S01]  /*0bc0*/  LDC R107, c[0x0][0x610] ;  /* 0x00018400ff6b7b82 */ /* 0x000e220000000800 */
[----:B-1-3--:R-:W-:Y:S05]  /*0bd0*/  @!P0 BRA `(.L_x_7) ;  /* 0x0000000000288947 */ /* 0x00afea0003800000 */
[----:B------:R-:W1:Y:S02]  /*0be0*/  LDC R11, c[0x0][0x64c] ;  /* 0x00019300ff0b7b82 */ /* 0x000e640000000800 */
[----:B-1----:R-:W-:-:S05]  /*0bf0*/  IADD3 R11, P0, R24, R11, RZ ;  /* 0x0000000b180b7210 */ /* 0x002fca0007f1e0ff */
        /* <DEDUP_REMOVED lines=8> */
.L_x_7:
[----:B----4-:R-:W-:Y:S01]  /*0c80*/  SHF.R.U64 R6, R6, R21, R7 ;  /* 0x0000001506067219 */ /* 0x010fe20000001207 */
[----:B--2---:R-:W-:Y:S01]  /*0c90*/  VIADD R7, R26, 0xffffffff ;  /* 0xffffffff1a077836 */ /* 0x004fe20000000000 */
[----:B------:R-:W-:Y:S01]  /*0ca0*/  LOP3.LUT R13, R32, R13, RZ, 0xc0, !PT ;  /* 0x0000000d200d7212 */ /* 0x000fe200078ec0ff */
[----:B------:R-:W-:Y:S02]  /*0cb0*/  IMAD.MOV R15, RZ, RZ, -R15 ;  /* 0x000000ffff0f7224 */ /* 0x000fe400078e0a0f */
[----:B------:R-:W-:Y:S02]  /*0cc0*/  IMAD.MOV R8, RZ, RZ, -R6 ;  /* 0x000000ffff087224 */ /* 0x000fe400078e0a06 */
[----:B------:R-:W-:Y:S01]  /*0cd0*/  IMAD R13, R12, R6, R13 ;  /* 0x000000060c0d7224 */ /* 0x000fe200078e020d */
[----:B------:R-:W-:Y:S01]  /*0ce0*/  LOP3.LUT R6, R22, R7, RZ, 0xc0, !PT ;  /* 0x0000000716067212 */ /* 0x000fe200078ec0ff */
[----:B------:R-:W-:Y:S02]  /*0cf0*/  @P3 IMAD R0, R20, R15, R5 ;  /* 0x0000000f14003224 */ /* 0x000fe400078e0205 */
[----:B0-----:R-:W-:-:S02]  /*0d00*/  IMAD R5, R8, R23, R24 ;  /* 0x0000001708057224 */ /* 0x001fc400078e0218 */
[----:B------:R-:W-:Y:S02]  /*0d10*/  IMAD R107, R13, R107, R0 ;  /* 0x0000006b0d6b7224 */ /* 0x000fe400078e0200 */
[----:B------:R-:W-:Y:S02]  /*0d20*/  IMAD R6, R5, R26, R6 ;  /* 0x0000001a05067224 */ /* 0x000fe400078e0206 */
[----:B------:R-:W-:Y:S02]  /*0d30*/  IMAD.MOV.U32 R0, RZ, RZ, 0x1 ;  /* 0x00000001ff007424 */ /* 0x000fe400078e00ff */
[----:B------:R-:W-:Y:S01]  /*0d40*/  IMAD.MOV.U32 R19, RZ, RZ, R25 ;  /* 0x000000ffff137224 */ /* 0x000fe200078e0019 */
[----:B------:R-:W-:Y:S02]  /*0d50*/  SEL R100, R6, R107, !P3 ;  /* 0x0000006b06647207 */ /* 0x000fe40005800000 */
[----:B------:R-:W-:-:S07]  /*0d60*/  SEL R107, R107, R6, !P3 ;  /* 0x000000066b6b7207 */ /* 0x000fce0005800000 */
.L_x_5:
[----:B------:R-:W-:-:S08]  /*0d70*/  NOP ;  /* 0x0000000000007918 */ /* 0x000fd00000000000 */
[----:B------:R-:W0:Y:S02]  /*0d80*/  USETMAXREG.TRY_ALLOC.CTAPOOL UP0, 0xe8 ;  /* 0x000000e8000079c8 */ /* 0x000e240008000600 */
[----:B0-----:R-:W-:-:S13]  /*0d90*/  PLOP3.LUT P0, PT, PT, PT, UP0, 0x80, 0x0 ;  /* 0x000000000000781c */ /* 0x001fda0003f0f008 */
[----:B------:R-:W-:Y:S05]  /*0da0*/  @!P0 BRA `(.L_x_5) ;  /* 0xfffffffc00f08947 */ /* 0x000fea000383ffff */
[----:B------:R-:W-:Y:S01]  /*0db0*/  ULDC.64 UR4, c[0x0][0x598] ;  /* 0x0001660000047ab9 */ /* 0x000fe20000000a00 */
[----:B------:R-:W-:Y:S01]  /*0dc0*/  ULDC.64 UR38, c[0x0][0x208] ;  /* 0x0000820000267ab9 */ /* 0x000fe20000000a00 */
[----:B------:R-:W-:-:S04]  /*0dd0*/  ISETP.NE.U32.AND P0, PT, RZ, UR4, PT ;  /* 0x00000004ff007c0c */ /* 0x000fc8000bf05070 */
[----:B------:R-:W-:-:S13]  /*0de0*/  ISETP.NE.AND.EX P0, PT, RZ, UR5, PT, P0 ;  /* 0x00000005ff007c0c */ /* 0x000fda000bf05300 */
[----:B------:R-:W-:Y:S05]  /*0df0*/  @!P0 BRA `(.L_x_8) ;  /* 0x00000000001c8947 */ /* 0x000fea0003800000 */
[----:B------:R-:W0:Y:S02]  /*0e00*/  LDC.64 R6, c[0x0][0x598] ;  /* 0x00016600ff067b82 */ /* 0x000e240000000a00 */
[----:B0-----:R-:W2:Y:S02]  /*0e10*/  LDG.E.64 R6, desc[UR38][R6.64] ;  /* 0x0000002606067981 */ /* 0x001ea4000c1e1b00 */
[----:B--2---:R-:W-:-:S04]  /*0e20*/  ISETP.NE.U32.AND P0, PT, R6, RZ, PT ;  /* 0x000000ff0600720c */ /* 0x004fc80003f05070 */
[----:B------:R-:W-:-:S13]  /*0e30*/  ISETP.NE.AND.EX P0, PT, R7, RZ, PT, P0 ;  /* 0x000000ff0700720c */ /* 0x000fda0003f05300 */
[----:B------:R-:W-:Y:S05]  /*0e40*/  @!P0 BRA `(.L_x_8) ;  /* 0x0000000000088947 */ /* 0x000fea0003800000 */
[----:B------:R0:W5:Y:S01]  /*0e50*/  LD.E R88, desc[UR38][R6.64] ;  /* 0x0000002606587980 */ /* 0x000162000c101900 */
[----:B------:R-:W-:Y:S05]  /*0e60*/  BRA `(.L_x_9) ;  /* 0x0000000000247947 */ /* 0x000fea0003800000 */
.L_x_8:
[----:B------:R-:W-:Y:S02]  /*0e70*/  ULDC.64 UR4, c[0x0][0x588] ;  /* 0x0001620000047ab9 */ /* 0x000fe40000000a00 */
[----:B------:R-:W-:-:S04]  /*0e80*/  ISETP.NE.U32.AND P0, PT, RZ, UR4, PT ;  /* 0x00000004ff007c0c */ /* 0x000fc8000bf05070 */
[----:B------:R-:W-:-:S13]  /*0e90*/  ISETP.NE.AND.EX P0, PT, RZ, UR5, PT, P0 ;  /* 0x00000005ff007c0c */ /* 0x000fda000bf05300 */
[----:B------:R-:W-:Y:S05]  /*0ea0*/  @!P0 BRA `(.L_x_10) ;  /* 0x00000000000c8947 */ /* 0x000fea0003800000 */
[----:B------:R-:W0:Y:S02]  /*0eb0*/  LDC.64 R88, c[0x0][0x588] ;  /* 0x00016200ff587b82 */ /* 0x000e240000000a00 */
[----:B0-----:R1:W5:Y:S01]  /*0ec0*/  LDG.E R88, desc[UR38][R88.64] ;  /* 0x0000002658587981 */ /* 0x001362000c1e1900 */
[----:B------:R-:W-:Y:S05]  /*0ed0*/  BRA `(.L_x_9) ;  /* 0x0000000000087947 */ /* 0x000fea0003800000 */
.L_x_10:
[----:B------:R-:W-:Y:S02]  /*0ee0*/  ULDC UR4, c[0x0][0x580] ;  /* 0x0001600000047ab9 */ /* 0x000fe40000000800 */
[----:B------:R-:W-:-:S07]  /*0ef0*/  IMAD.U32 R88, RZ, RZ, UR4 ;  /* 0x00000004ff587e24 */ /* 0x000fce000f8e00ff */
.L_x_9:
[----:B------:R-:W-:Y:S02]  /*0f00*/  ULDC.64 UR4, c[0x0][0x5a0] ;  /* 0x0001680000047ab9 */ /* 0x000fe40000000a00 */
[----:B------:R-:W-:-:S04]  /*0f10*/  ISETP.NE.U32.AND P0, PT, RZ, UR4, PT ;  /* 0x00000004ff007c0c */ /* 0x000fc8000bf05070 */
[----:B------:R-:W-:-:S13]  /*0f20*/  ISETP.NE.AND.EX P0, PT, RZ, UR5, PT, P0 ;  /* 0x00000005ff007c0c */ /* 0x000fda000bf05300 */
[----:B------:R-:W-:Y:S05]  /*0f30*/  @!P0 BRA `(.L_x_11) ;  /* 0x00000000001c8947 */ /* 0x000fea0003800000 */
[----:B0-----:R-:W0:Y:S02]  /*0f40*/  LDC.64 R6, c[0x0][0x5a0] ;  /* 0x00016800ff067b82 */ /* 0x001e240000000a00 */
[----:B0-----:R-:W2:Y:S02]  /*0f50*/  LDG.E.64 R6, desc[UR38][R6.64] ;  /* 0x0000002606067981 */ /* 0x001ea4000c1e1b00 */
[----:B--2---:R-:W-:-:S04]  /*0f60*/  ISETP.NE.U32.AND P0, PT, R6, RZ, PT ;  /* 0x000000ff0600720c */ /* 0x004fc80003f05070 */
[----:B------:R-:W-:-:S13]  /*0f70*/  ISETP.NE.AND.EX P0, PT, R7, RZ, PT, P0 ;  /* 0x000000ff0700720c */ /* 0x000fda0003f05300 */
[----:B------:R-:W-:Y:S05]  /*0f80*/  @!P0 BRA `(.L_x_11) ;  /* 0x0000000000088947 */ /* 0x000fea0003800000 */
[----:B-1----:R0:W5:Y:S01]  /*0f90*/  LD.E R89, desc[UR38][R6.64] ;  /* 0x0000002606597980 */ /* 0x002162000c101900 */
[----:B------:R-:W-:Y:S05]  /*0fa0*/  BRA `(.L_x_12) ;  /* 0x0000000000247947 */ /* 0x000fea0003800000 */
.L_x_11:
[----:B------:R-:W-:Y:S02]  /*0fb0*/  ULDC.64 UR4, c[0x0][0x590] ;  /* 0x0001640000047ab9 */ /* 0x000fe40000000a00 */
[----:B------:R-:W-:-:S04]  /*0fc0*/  ISETP.NE.U32.AND P0, PT, RZ, UR4, PT ;  /* 0x00000004ff007c0c */ /* 0x000fc8000bf05070 */
[----:B------:R-:W-:-:S13]  /*0fd0*/  ISETP.NE.AND.EX P0, PT, RZ, UR5, PT, P0 ;  /* 0x00000005ff007c0c */ /* 0x000fda000bf05300 */
[----:B------:R-:W-:Y:S05]  /*0fe0*/  @!P0 BRA `(.L_x_13) ;  /* 0x00000000000c8947 */ /* 0x000fea0003800000 */
[----:B0-----:R-:W1:Y:S02]  /*0ff0*/  LDC.64 R6, c[0x0][0x590] ;  /* 0x00016400ff067b82 */ /* 0x001e640000000a00 */
[----:B-1----:R1:W5:Y:S01]  /*1000*/  LDG.E R89, desc[UR38][R6.64] ;  /* 0x0000002606597981 */ /* 0x002362000c1e1900 */
[----:B------:R-:W-:Y:S05]  /*1010*/  BRA `(.L_x_12) ;  /* 0x0000000000087947 */ /* 0x000fea0003800000 */
.L_x_13:
[----:B------:R-:W-:Y:S02]  /*1020*/  ULDC UR4, c[0x0][0x584] ;  /* 0x0001610000047ab9 */ /* 0x000fe40000000800 */
[----:B-1----:R-:W-:-:S07]  /*1030*/  IMAD.U32 R89, RZ, RZ, UR4 ;  /* 0x00000004ff597e24 */ /* 0x002fce000f8e00ff */
.L_x_12:
[----:B------:R-:W-:-:S13]  /*1040*/  LOP3.LUT P0, RZ, R0, 0xff, RZ, 0xc0, !PT ;  /* 0x000000ff00ff7812 */ /* 0x000fda000780c0ff */
[----:B------:R-:W-:Y:S05]  /*1050*/  @!P0 EXIT ;  /* 0x000000000000894d */ /* 0x000fea0003800000 */
[----:B------:R-:W2:Y:S01]  /*1060*/  LDC R91, c[0x0][0x658] ;  /* 0x00019600ff5b7b82 */ /* 0x000ea20000000800 */
[----:B------:R-:W-:Y:S01]  /*1070*/  ULDC.64 UR6, c[0x0][0x288] ;  /* 0x0000a20000067ab9 */ /* 0x000fe20000000a00 */
[----:B------:R-:W-:Y:S01]  /*1080*/  LOP3.LUT R14, R14, 0x1, RZ, 0xc0, !PT ;  /* 0x000000010e0e7812 */ /* 0x000fe200078ec0ff */
[----:B------:R-:W-:Y:S01]  /*1090*/  UIADD3 UR4, UR7, 0x1f, URZ ;  /* 0x0000001f07047890 */ /* 0x000fe2000fffe03f */
[----:B------:R-:W-:Y:S01]  /*10a0*/  SHF.R.U32.HI R0, RZ, 0x2, R3 ;  /* 0x00000002ff007819 */ /* 0x000fe20000011603 */
[----:B------:R-:W-:Y:S01]  /*10b0*/  IMAD.U32 R5, RZ, RZ, UR6 ;  /* 0x00000006ff057e24 */ /* 0x000fe2000f8e00ff */
[----:B------:R-:W-:Y:S01]  /*10c0*/  SHF.R.U32.HI R4, RZ, 0x1, R4 ;  /* 0x00000001ff047819 */ /* 0x000fe20000011604 */
[----:B------:R-:W-:Y:S01]  /*10d0*/  USHF.R.S32.HI UR5, URZ, 0x1f, UR4 ;  /* 0x0000001f3f057899 */ /* 0x000fe20008011404 */
[----:B------:R-:W3:Y:S01]  /*10e0*/  LDC.64 R94, c[0x0][0x5c8] ;  /* 0x00017200ff5e7b82 */ /* 0x000ee20000000a00 */
[----:B------:R-:W-:Y:S01]  /*10f0*/  LOP3.LUT R90, R3, 0x3, RZ, 0xc0, !PT ;  /* 0x00000003035a7812 */ /* 0x000fe200078ec0ff */
[----:B01----:R-:W-:Y:S01]  /*1100*/  IMAD.SHL.U32 R7, R14, 0x40, RZ ;  /* 0x000000400e077824 */ /* 0x003fe200078e00ff */
[----:B------:R-:W-:Y:S01]  /*1110*/  LOP3.LUT R0, R0, 0x7, RZ, 0xc0, !PT ;  /* 0x0000000700007812 */ /* 0x000fe200078ec0ff */
[----:B------:R-:W-:Y:S01]  /*1120*/  ULEA.HI UR5, UR5, UR4, URZ, 0x5 ;  /* 0x0000000405057291 */ /* 0x000fe2000f8f283f */
[----:B------:R-:W-:Y:S01]  /*1130*/  LOP3.LUT R23, R4, 0x30, RZ, 0xc0, !PT ;  /* 0x0000003004177812 */ /* 0x000fe200078ec0ff */
[----:B------:R-:W-:Y:S01]  /*1140*/  IMAD R90, R90, -0x2, R5 ;  /* 0xfffffffe5a5a7824 */ /* 0x000fe200078e0205 */
[--C-:B------:R-:W-:Y:S01]  /*1150*/  LOP3.LUT R22, R7, 0x40, R0.reuse, 0xe2, !PT ;  /* 0x0000004007167812 */ /* 0x100fe200078ee200 */
[----:B------:R-:W-:Y:S01]  /*1160*/  USHF.R.S32.HI UR43, URZ, 0x5, UR5 ;  /* 0x000000053f2b7899 */ /* 0x000fe20008011405 */
[----:B------:R-:W-:Y:S01]  /*1170*/  IADD3 R5, RZ, -R23, -R0 ;  /* 0x80000017ff057210 */ /* 0x000fe20007ffe800 */
[----:B------:R-:W-:Y:S01]  /*1180*/  IMAD.MOV.U32 R0, RZ, RZ, -0x1 ;  /* 0xffffffffff007424 */ /* 0x000fe200078e00ff */
[C---:B------:R-:W-:Y:S01]  /*1190*/  LOP3.LUT R97, R3.reuse, 0x80, RZ, 0xc0, !PT ;  /* 0x0000008003617812 */ /* 0x040fe200078ec0ff */
[----:B------:R-:W-:Y:S01]  /*11a0*/  IMAD.MOV.U32 R4, RZ, RZ, 0x1 ;  /* 0x00000001ff047424 */ /* 0x000fe200078e00ff */
[----:B------:R-:W-:Y:S01]  /*11b0*/  UISETP.LT.AND UP0, UPT, UR43, 0x1, UPT ;  /* 0x000000012b00788c */ /* 0x000fe2000bf01270 */
[----:B------:R-:W-:Y:S01]  /*11c0*/  IMAD R5, R14, -0x40, R5 ;  /* 0xffffffc00e057824 */ /* 0x000fe200078e0205 */
[----:B------:R-:W-:Y:S01]  /*11d0*/  ULDC UR4, c[0x0][0x284] ;  /* 0x0000a10000047ab9 */ /* 0x000fe20000000800 */
[----:B--2---:R-:W-:Y:S01]  /*11e0*/  SHF.L.U32 R0, R0, R91, RZ ;  /* 0x0000005b00007219 */ /* 0x004fe200000006ff */
[----:B------:R-:W-:Y:S01]  /*11f0*/  USEL UR44, UR43, 0x1, UP0 ;  /* 0x000000012b2c7887 */ /* 0x000fe20008000000 */
[----:B------:R-:W-:Y:S01]  /*1200*/  LOP3.LUT R22, R22, R23, RZ, 0xfc, !PT ;  /* 0x0000001716167212 */ /* 0x000fe200078efcff */
[----:B------:R-:W-:Y:S01]  /*1210*/  IMAD.SHL.U32 R96, R3, 0x2, RZ ;  /* 0x0000000203607824 */ /* 0x000fe200078e00ff */
[----:B------:R-:W-:Y:S01]  /*1220*/  SHF.L.U32 R91, R4, R91, RZ ;  /* 0x0000005b045b7219 */ /* 0x000fe200000006ff */
[----:B------:R-:W-:Y:S01]  /*1230*/  VIADD R99, R5, UR4 ;  /* 0x0000000405637c36 */ /* 0x000fe20008000000 */
[----:B------:R-:W-:Y:S01]  /*1240*/  LOP3.LUT R112, R18, 0x1, RZ, 0xfc, !PT ;  /* 0x0000000112707812 */ /* 0x000fe200078efcff */
[----:B------:R-:W-:Y:S01]  /*1250*/  IMAD.MOV.U32 R23, RZ, RZ, RZ ;  /* 0x000000ffff177224 */ /* 0x000fe200078e00ff */
[C-C-:B---3--:R-:W-:Y:S01]  /*1260*/  SHF.L.U64.HI R92, R94.reuse, 0x7, R95.reuse ;  /* 0x000000075e5c7819 */ /* 0x148fe2000001025f */
[----:B------:R-:W-:Y:S01]  /*1270*/  UIADD3 UR44, UR43, -UR44, URZ ;  /* 0x8000002c2b2c7290 */ /* 0x000fe2000fffe03f */
[C---:B------:R-:W-:Y:S01]  /*1280*/  SHF.L.U64.HI R93, R94.reuse, 0x3, R95 ;  /* 0x000000035e5d7819 */ /* 0x040fe2000001025f */
[C---:B------:R-:W-:Y:S01]  /*1290*/  IMAD.SHL.U32 R95, R94.reuse, 0x80, RZ ;  /* 0x000000805e5f7824 */ /* 0x040fe200078e00ff */
[----:B------:R-:W-:Y:S01]  /*12a0*/  SHF.R.U32.HI R97, RZ, 0x7, R97 ;  /* 0x00000007ff617819 */ /* 0x000fe20000011661 */
[----:B------:R-:W-:Y:S01]  /*12b0*/  IMAD.SHL.U32 R94, R94, 0x8, RZ ;  /* 0x000000085e5e7824 */ /* 0x000fe200078e00ff */
[----:B------:R-:W-:Y:S01]  /*12c0*/  LOP3.LUT R98, RZ, R0, RZ, 0x33, !PT ;  /* 0x00000000ff627212 */ /* 0x000fe200078e33ff */
[----:B------:R-:W-:Y:S01]  /*12d0*/  UMOV UR40, URZ ;  /* 0x0000003f00287c82 */ /* 0x000fe20008000000 */
[----:B------:R-:W-:-:S05]  /*12e0*/  UMOV UR41, URZ ;  /* 0x0000003f00297c82 */ /* 0x000fca0008000000 */
.L_x_157:
[----:B0-----:R-:W0:Y:S01]  /*12f0*/  SHFL.IDX PT, R0, R97, RZ, 0x1f ;  /* 0x00001fff61007589 */ /* 0x001e2200000e0000 */
[----:B-1----:R-:W1:Y:S01]  /*1300*/  S2UR UR7, SR_CgaCtaId ;  /* 0x00000000000779c3 */ /* 0x002e620000008800 */
[----:B------:R-:W-:Y:S01]  /*1310*/  UMOV UR6, 0x400 ;  /* 0x0000040000067882 */ /* 0x000fe20000000000 */
[----:B0-----:R-:W-:Y:S01]  /*1320*/  R2UR UR4, R0 ;  /* 0x00000000000472ca */ /* 0x001fe200000e0000 */
[----:B-1----:R-:W-:-:S12]  /*1330*/  ULEA UR46, UR7, UR6, 0x18 ;  /* 0x00000006072e7291 */ /* 0x002fd8000f8ec03f */
[----:B------:R-:W-:-:S04]  /*1340*/  ULEA.HI UR5, UR4, UR4, URZ, 0x1 ;  /* 0x0000000404057291 */ /* 0x000fc8000f8f083f */
[----:B------:R-:W-:-:S04]  /*1350*/  ULOP3.LUT UR5, UR5, 0xffffe, URZ, 0xc0, !UPT ;  /* 0x000ffffe05057892 */ /* 0x000fc8000f8ec03f */
[----:B------:R-:W-:-:S03]  /*1360*/  UIADD3 UR5, UR4, -UR5, URZ ;  /* 0x8000000504057290 */ /* 0x000fc6000fffe03f */
[----:B------:R-:W-:Y:S01]  /*1370*/  ULDC UR4, c[0x0][0x28c] ;  /* 0x0000a30000047ab9 */ /* 0x000fe20000000800 */
[----:B------:R-:W-:Y:S01]  /*1380*/  ULEA UR5, UR5, UR46, 0xc ;  /* 0x0000002e05057291 */ /* 0x000fe2000f8e603f */
[----:B------:R-:W-:-:S03]  /*1390*/  ISETP.LT.AND P0, PT, RZ, UR4, PT ;  /* 0x00000004ff007c0c */ /* 0x000fc6000bf01270 */
[----:B------:R-:W-:-:S04]  /*13a0*/  UIADD3 UR5, UR5, 0x180, URZ ;  /* 0x0000018005057890 */ /* 0x000fc8000fffe03f */
[----:B------:R-:W-:-:S04]  /*13b0*/  USHF.R.U32.HI UR5, URZ, 0x4, UR5 ;  /* 0x000000043f057899 */ /* 0x000fc80008011605 */
[----:B------:R-:W-:-:S04]  /*13c0*/  ULOP3.LUT UR5, UR5, 0x3fff, URZ, 0xc0, !UPT ;  /* 0x00003fff05057892 */ /* 0x000fc8000f8ec03f */
[----:B------:R-:W-:Y:S01]  /*13d0*/  ULOP3.LUT UR45, UR5, 0x10000, URZ, 0xfc, !UPT ;  /* 0x00010000052d7892 */ /* 0x000fe2000f8efc3f */
[----:B--2345:R-:W-:Y:S11]  /*13e0*/  @P0 BRA `(.L_x_14) ;  /* 0x0000000000400947 */ /* 0x03cff60003800000 */
[----:B------:R-:W-:Y:S01]  /*13f0*/  MOV R0, 0x0 ;  /* 0x0000000000007802 */ /* 0x000fe20000000f00 */
[----:B------:R-:W-:Y:S01]  /*1400*/  ULDC.64 UR4, c[0x4][0x68] ;  /* 0x01001a0000047ab9 */ /* 0x000fe20000000a00 */
[----:B------:R-:W-:Y:S01]  /*1410*/  ULDC.64 UR6, c[0x4][0x8] ;  /* 0x0100020000067ab9 */ /* 0x000fe20000000a00 */
[----:B------:R-:W-:Y:S01]  /*1420*/  IMAD.U32 R4, RZ, RZ, UR4 ;  /* 0x00000004ff047e24 */ /* 0x000fe2000f8e00ff */
[----:B------:R0:W1:Y:S01]  /*1430*/  LDC.64 R14, c[0x4][R0] ;  /* 0x01000000000e7b82 */ /* 0x0000620000000a00 */
[----:B------:R-:W-:Y:S01]  /*1440*/  IMAD.U32 R5, RZ, RZ, UR5 ;  /* 0x00000005ff057e24 */ /* 0x000fe2000f8e00ff */
[----:B------:R-:W-:Y:S01]  /*1450*/  ULDC.64 UR4, c[0x4][0x70] ;  /* 0x01001c0000047ab9 */ /* 0x000fe20000000a00 */
[----:B------:R-:W-:Y:S02]  /*1460*/  IMAD.U32 R10, RZ, RZ, UR6 ;  /* 0x00000006ff0a7e24 */ /* 0x000fe4000f8e00ff */
[----:B------:R-:W-:Y:S02]  /*1470*/  IMAD.U32 R6, RZ, RZ, UR4 ;  /* 0x00000004ff067e24 */ /* 0x000fe4000f8e00ff */
[----:B------:R-:W-:-:S02]  /*1480*/  IMAD.U32 R7, RZ, RZ, UR5 ;  /* 0x00000005ff077e24 */ /* 0x000fc4000f8e00ff */
[----:B------:R-:W-:Y:S02]  /*1490*/  IMAD.U32 R11, RZ, RZ, UR7 ;  /* 0x00000007ff0b7e24 */ /* 0x000fe4000f8e00ff */
[----:B------:R-:W-:Y:S02]  /*14a0*/  IMAD.MOV.U32 R8, RZ, RZ, 0x1e1 ;  /* 0x000001e1ff087424 */ /* 0x000fe400078e00ff */
[----:B------:R-:W-:Y:S02]  /*14b0*/  IMAD.MOV.U32 R12, RZ, RZ, 0x1 ;  /* 0x00000001ff0c7424 */ /* 0x000fe400078e00ff */
[----:B0-----:R-:W-:-:S07]  /*14c0*/  IMAD.MOV.U32 R13, RZ, RZ, RZ ;  /* 0x000000ffff0d7224 */ /* 0x001fce00078e00ff */
[----:B------:R-:W-:-:S07]  /*14d0*/  LEPC R20, `(.L_x_14) ;  /* 0x000000001014794e */ /* 0x000fce0000000000 */
[----:B-1---5:R-:W-:Y:S05]  /*14e0*/  CALL.ABS.NOINC R14 ;  /* 0x000000000e007343 */ /* 0x022fea0003c00000 */
.L_x_14:
[----:B------:R-:W-:-:S13]  /*14f0*/  ISETP.NE.AND P0, PT, R112, 0x3, PT ;  /* 0x000000037000780c */ /* 0x000fda0003f05270 */
[----:B------:R-:W-:Y:S05]  /*1500*/  @!P0 BRA `(.L_x_15) ;  /* 0x0000000000048947 */ /* 0x000fea0003800000 */
[----:B------:R-:W-:Y:S01]  /*1510*/  BPT.TRAP 0x1 ;  /* 0x000000040000795c */ /* 0x000fe20000300000 */
.L_x_15:
[----:B------:R-:W-:Y:S02]  /*1520*/  IMAD.U32 R3, RZ, RZ, UR41 ;  /* 0x00000029ff037e24 */ /* 0x000fe4000f8e00ff */
[----:B------:R-:W-:-:S03]  /*1530*/  IMAD.U32 R0, RZ, RZ, UR40 ;  /* 0x00000028ff007e24 */ /* 0x000fc6000f8e00ff */
[----:B------:R-:W-:Y:S02]  /*1540*/  LEA R3, R3, UR46, 0x3 ;  /* 0x0000002e03037c11 */ /* 0x000fe4000f8e18ff */
[----:B------:R-:W-:-:S04]  /*1550*/  SHF.L.U32 R0, R0, 0x1f, RZ ;  /* 0x0000001f00007819 */ /* 0x000fc800000006ff */
[----:B------:R0:W1:Y:S01]  /*1560*/  SYNCS.PHASECHK.TRANS64.TRYWAIT P1, [R3+URZ], R0 ;  /* 0x00000000030075a7 */ /* 0x000062000802017f */
[----:B------:R-:W-:Y:S05]  /*1570*/  @!P0 BRA `(.L_x_16) ;  /* 0x0000000000048947 */ /* 0x000fea0003800000 */
[----:B------:R-:W-:Y:S01]  /*1580*/  BPT.TRAP 0x1 ;  /* 0x000000040000795c */ /* 0x000fe20000300000 */
.L_x_16:
[----:B------:R-:W-:-:S05]  /*1590*/  IMAD.U32 R4, RZ, RZ, UR44 ;  /* 0x0000002cff047e24 */ /* 0x000fca000f8e00ff */
[----:B------:R-:W-:Y:S01]  /*15a0*/  ISETP.GE.AND P2, PT, R4, 0x1, PT ;  /* 0x000000010400780c */ /* 0x000fe20003f46270 */
[----:B-1----:R-:W-:-:S12]  /*15b0*/  @P1 BRA `(.L_x_17) ;  /* 0x0000000000081947 */ /* 0x002fd80003800000 */
[----:B------:R-:W1:Y:S02]  /*15c0*/  SYNCS.PHASECHK.TRANS64.TRYWAIT P1, [R3+URZ], R0 ;  /* 0x00000000030075a7 */ /* 0x000e64000802017f */
[----:B-1----:R-:W-:Y:S05]  /*15d0*/  @!P1 BRA `(.L_x_18) ;  /* 0x0000007400509947 */ /* 0x002fea0003800000 */
.L_x_17:
[----:B------:R-:W-:Y:S05]  /*15e0*/  WARPSYNC.ALL ;  /* 0x0000000000007948 */ /* 0x000fea0003800000 */
[----:B------:R-:W-:Y:S01]  /*15f0*/  UIADD3 UR4, UR46, 0x2c180, URZ ;  /* 0x0002c1802e047890 */ /* 0x000fe2000fffe03f */
[----:B------:R-:W-:Y:S01]  /*1600*/  WARPGROUP.ARRIVE ;  /* 0x00000000000079c5 */ /* 0x000fe20000000000 */
[----:B------:R-:W-:Y:S02]  /*1610*/  ULEA UR10, UR41, UR45, 0xa ;  /* 0x0000002d290a7291 */ /* 0x000fe4000f8e503f */
[----:B------:R-:W-:Y:S01]  /*1620*/  USHF.R.U32.HI UR4, URZ, 0x4, UR4 ;  /* 0x000000043f047899 */ /* 0x000fe20008011604 */
[----:B------:R-:W-:Y:S01]  /*1630*/  UMOV UR5, 0x80000020 ;  /* 0x8000002000057882 */ /* 0x000fe20000000000 */
[----:B------:R-:W-:-:S02]  /*1640*/  UMOV UR7, 0x40000040 ;  /* 0x4000004000077882 */ /* 0x000fc40000000000 */
[----:B------:R-:W-:Y:S02]  /*1650*/  ULOP3.LUT UR8, UR4, 0x3fff, URZ, 0xc0, !UPT ;  /* 0x00003fff04087892 */ /* 0x000fe4000f8ec03f */
[----:B------:R-:W-:Y:S02]  /*1660*/  UIADD3 UR11, UR10, 0x200, URZ ;  /* 0x000002000a0b7890 */ /* 0x000fe4000fffe03f */
[----:B------:R-:W-:Y:S01]  /*1670*/  ULEA UR9, UR41, UR8, 0x8 ;  /* 0x0000000829097291 */ /* 0x000fe2000f8e403f */
[----:B------:R-:W-:-:S06]  /*1680*/  UMOV UR4, UR10 ;  /* 0x0000000a00047c82 */ /* 0x000fcc0008000000 */
[----:B------:R-:W-:Y:S02]  /*1690*/  UMOV UR6, UR9 ;  /* 0x0000000900067c82 */ /* 0x000fe40008000000 */
[----:B------:R-:W-:Y:S01]  /*16a0*/  HGMMA.64x64x16.F32 R56, gdesc[UR4].tnspB, RZ, !UPT, gsb0 ;  /* 0x40e00000043879f0 */ /* 0x000fe2000c0008ff */
[----:B------:R-:W-:Y:S01]  /*16b0*/  UMOV UR4, UR11 ;  /* 0x0000000b00047c82 */ /* 0x000fe20008000000 */
[----:B------:R-:W-:Y:S01]  /*16c0*/  UMOV UR5, 0x80000020 ;  /* 0x8000002000057882 */ /* 0x000fe20000000000 */
[----:B------:R-:W-:Y:S02]  /*16d0*/  WARPGROUP.DEPBAR.LE gsb0, 0x0 ;  /* 0x00008000000079c5 */ /* 0x000fe40000010000 */
[----:B------:R-:W-:-:S06]  /*16e0*/  WARPGROUP.ARRIVE ;  /* 0x00000000000079c5 */ /* 0x000fcc0000000000 */
[----:B------:R-:W-:Y:S01]  /*16f0*/  HGMMA.64x64x16.F32 R24, gdesc[UR4].tnspB, RZ, !UPT, gsb0 ;  /* 0x40e00000041879f0 */ /* 0x000fe2000c0008ff */
[----:B------:R-:W-:Y:S02]  /*1700*/  UIADD3 UR4, UR10, 0x2, URZ ;  /* 0x000000020a047890 */ /* 0x000fe4000fffe03f */
[----:B------:R-:W-:Y:S01]  /*1710*/  UIADD3 UR6, UR9, 0x80, URZ ;  /* 0x0000008009067890 */ /* 0x000fe2000fffe03f */
[----:B------:R-:W-:Y:S01]  /*1720*/  UMOV UR5, 0x80000020 ;  /* 0x8000002000057882 */ /* 0x000fe20000000000 */
[----:B------:R-:W-:Y:S01]  /*1730*/  UMOV UR7, 0x40000040 ;  /* 0x4000004000077882 */ /* 0x000fe20000000000 */
[----:B------:R-:W-:Y:S01]  /*1740*/  UIADD3 UR10, UR10, 0x202, URZ ;  /* 0x000002020a0a7890 */ /* 0x000fe2000fffe03f */
[----:B------:R-:W-:Y:S02]  /*1750*/  WARPGROUP.DEPBAR.LE gsb0, 0x0 ;  /* 0x00008000000079c5 */ /* 0x000fe40000010000 */
[----:B------:R-:W-:-:S06]  /*1760*/  WARPGROUP.ARRIVE ;  /* 0x00000000000079c5 */ /* 0x000fcc0000000000 */
[----:B------:R-:W-:Y:S01]  /*1770*/  HGMMA.64x64x16.F32 R56, gdesc[UR4].tnspB, R56, gsb0 ;  /* 0x40e00000043879f0 */ /* 0x000fe20008000838 */
[----:B------:R-:W-:Y:S01]  /*1780*/  UMOV UR4, UR10 ;  /* 0x0000000a00047c82 */ /* 0x000fe20008000000 */
[----:B------:R-:W-:Y:S01]  /*1790*/  UMOV UR5, 0x80000020 ;  /* 0x8000002000057882 */ /* 0x000fe20000000000 */
[----:B------:R-:W-:Y:S02]  /*17a0*/  WARPGROUP.DEPBAR.LE gsb0, 0x0 ;  /* 0x00008000000079c5 */ /* 0x000fe40000010000 */
[----:B------:R-:W-:-:S06]  /*17b0*/  WARPGROUP.ARRIVE ;  /* 0x00000000000079c5 */ /* 0x000fcc0000000000 */
[----:B------:R-:W-:Y:S03]  /*17c0*/  HGMMA.64x64x16.F32 R24, gdesc[UR4].tnspB, R24, gsb0 ;  /* 0x40e00000041879f0 */ /* 0x000fe60008000818 */
[----:B------:R-:W-:Y:S02]  /*17d0*/  WARPGROUP.DEPBAR.LE gsb0, 0x0 ;  /* 0x00008000000079c5 */ /* 0x000fe40000010000 */
[----:B------:R-:W-:Y:S05]  /*17e0*/  @!P2 BRA `(.L_x_19) ;  /* 0x000000040014a947 */ /* 0x000fea0003800000 */
[----:B------:R-:W-:Y:S01]  /*17f0*/  UIADD3 UR4, UR41, 0x1, URZ ;  /* 0x0000000129047890 */ /* 0x000fe2000fffe03f */
[----:B01----:R-:W-:Y:S01]  /*1800*/  IMAD.U32 R0, RZ, RZ, UR44 ;  /* 0x0000002cff007e24 */ /* 0x003fe2000f8e00ff */
[----:B------:R-:W-:Y:S02]  /*1810*/  UMOV UR10, UR41 ;  /* 0x00000029000a7c82 */ /* 0x000fe40008000000 */
[----:B------:R-:W-:-:S04]  /*1820*/  UISETP.NE.AND UP0, UPT, UR4, 0xb, UPT ;  /* 0x0000000b0400788c */ /* 0x000fc8000bf05270 */
[----:B------:R-:W-:Y:S02]  /*1830*/  USEL UR5, URZ, 0x1, UP0 ;  /* 0x000000013f057887 */ /* 0x000fe40008000000 */
[----:B------:R-:W-:Y:S02]  /*1840*/  USEL UR9, UR4, URZ, UP0 ;  /* 0x0000003f04097287 */ /* 0x000fe40008000000 */
[----:B------:R-:W-:-:S06]  /*1850*/  ULOP3.LUT UR5, UR40, UR5, URZ, 0x3c, !UPT ;  /* 0x0000000528057292 */ /* 0x000fcc000f8e3c3f */
[----:B------:R-:W-:-:S07]  /*1860*/  IMAD.U32 R5, RZ, RZ, UR5 ;  /* 0x00000005ff057e24 */ /* 0x000fce000f8e00ff */
.L_x_26:
[----:B01----:R-:W-:Y:S05]  /*1870*/  @!P0 BRA `(.L_x_20) ;  /* 0x0000000000048947 */ /* 0x003fea0003800000 */
[----:B------:R-:W-:Y:S01]  /*1880*/  BPT.TRAP 0x1 ;  /* 0x000000040000795c */ /* 0x000fe20000300000 */
.L_x_20:
[----:B------:R-:W0:Y:S01]  /*1890*/  S2UR UR5, SR_CgaCtaId ;  /* 0x00000000000579c3 */ /* 0x000e220000008800 */
[----:B------:R-:W-:Y:S01]  /*18a0*/  UMOV UR4, 0x400 ;  /* 0x0000040000047882 */ /* 0x000fe20000000000 */
[----:B------:R-:W-:Y:S01]  /*18b0*/  SHF.L.U32 R3, R5, 0x1f, RZ ;  /* 0x0000001f05037819 */ /* 0x000fe200000006ff */
[----:B0-----:R-:W-:-:S04]  /*18c0*/  ULEA UR14, UR5, UR4, 0x18 ;  /* 0x00000004050e7291 */ /* 0x001fc8000f8ec03f */
[----:B------:R-:W-:-:S09]  /*18d0*/  ULEA UR4, UR9, UR14, 0x3 ;  /* 0x0000000e09047291 */ /* 0x000fd2000f8e183f */
[----:B------:R0:W1:Y:S01]  /*18e0*/  SYNCS.PHASECHK.TRANS64.TRYWAIT P1, [UR4], R3 ;  /* 0x00000003ff0075a7 */ /* 0x0000620008020144 */
[----:B------:R-:W-:Y:S05]  /*18f0*/  @!P0 BRA `(.L_x_21) ;  /* 0x0000000000048947 */ /* 0x000fea0003800000 */
[----:B------:R-:W-:Y:S01]  /*1900*/  BPT.TRAP 0x1 ;  /* 0x000000040000795c */ /* 0x000fe20000300000 */
.L_x_21:
[----:B-1----:R-:W-:Y:S05]  /*1910*/  @P1 BRA `(.L_x_22) ;  /* 0x0000000000081947 */ /* 0x002fea0003800000 */
[----:B------:R-:W1:Y:S02]  /*1920*/  SYNCS.PHASECHK.TRANS64.TRYWAIT P1, [UR4], R3 ;  /* 0x00000003ff0075a7 */ /* 0x000e640008020144 */
[----:B-1----:R-:W-:Y:S05]  /*1930*/  @!P1 BRA `(.L_x_23) ;  /* 0x00000070008c9947 */ /* 0x002fea0003800000 */
.L_x_22:
[----:B------:R-:W-:Y:S01]  /*1940*/  ULEA UR11, UR9, UR8, 0x8 ;  /* 0x00000008090b7291 */ /* 0x000fe2000f8e403f */
[----:B------:R-:W-:Y:S01]  /*1950*/  WARPGROUP.ARRIVE ;  /* 0x00000000000079c5 */ /* 0x000fe20000000000 */
[----:B------:R-:W-:Y:S01]  /*1960*/  ULEA UR12, UR9, UR45, 0xa ;  /* 0x0000002d090c7291 */ /* 0x000fe2000f8e503f */
[----:B------:R-:W-:Y:S01]  /*1970*/  UMOV UR7, 0x40000040 ;  /* 0x4000004000077882 */ /* 0x000fe20000000000 */
[----:B------:R-:W-:Y:S02]  /*1980*/  UMOV UR5, 0x80000020 ;  /* 0x8000002000057882 */ /* 0x000fe40000000000 */
[----:B------:R-:W-:Y:S01]  /*1990*/  UIADD3 UR13, UR12, 0x200, URZ ;  /* 0x000002000c0d7890 */ /* 0x000fe2000fffe03f */
[----:B------:R-:W-:Y:S02]  /*19a0*/  UMOV UR6, UR11 ;  /* 0x0000000b00067c82 */ /* 0x000fe40008000000 */
[----:B------:R-:W-:Y:S02]  /*19b0*/  UMOV UR4, UR12 ;  /* 0x0000000c00047c82 */ /* 0x000fe40008000000 */
[----:B------:R-:W-:Y:S01]  /*19c0*/  HGMMA.64x64x16.F32 R56, gdesc[UR4].tnspB, R56, gsb0 ;  /* 0x40e00000043879f0 */ /* 0x000fe20008000838 */
[----:B------:R-:W-:Y:S01]  /*19d0*/  UMOV UR5, 0x80000020 ;  /* 0x8000002000057882 */ /* 0x000fe20000000000 */
[----:B------:R-:W-:Y:S01]  /*19e0*/  UMOV UR4, UR13 ;  /* 0x0000000d00047c82 */ /* 0x000fe20008000000 */
[----:B------:R-:W-:-:S02]  /*19f0*/  WARPGROUP.DEPBAR.LE gsb0, 0x0 ;  /* 0x00008000000079c5 */ /* 0x000fc40000010000 */
[----:B------:R-:W-:-:S06]  /*1a00*/  WARPGROUP.ARRIVE ;  /* 0x00000000000079c5 */ /* 0x000fcc0000000000 */
[----:B------:R-:W-:Y:S01]  /*1a10*/  HGMMA.64x64x16.F32 R24, gdesc[UR4].tnspB, R24, gsb0 ;  /* 0x40e00000041879f0 */ /* 0x000fe20008000818 */
        /* <DEDUP_REMOVED lines=15> */
[----:B------:R-:W-:Y:S01]  /*1b10*/  BPT.TRAP 0x1 ;  /* 0x000000040000795c */ /* 0x000fe20000300000 */
.L_x_24:
[----:B------:R-:W-:Y:S01]  /*1b20*/  ULEA UR4, UR10, UR14, 0x3 ;  /* 0x0000000e0a047291 */ /* 0x000fe2000f8e183f */
[----:B------:R-:W-:-:S03]  /*1b30*/  ISETP.GT.U32.AND P1, PT, R18, 0x1, PT ;  /* 0x000000011200780c */ /* 0x000fc60003f24070 */
[----:B------:R-:W-:-:S04]  /*1b40*/  UIADD3 UR4, UR4, 0x58, URZ ;  /* 0x0000005804047890 */ /* 0x000fc8000fffe03f */
[----:B------:R-:W-:-:S09]  /*1b50*/  UPRMT UR4, URZ, 0x654, UR4 ;  /* 0x000006543f047896 */ /* 0x000fd20008000004 */
[----:B------:R-:W-:Y:S01]  /*1b60*/  SYNCS.ARRIVE.TRANS64.RED.A1T0 RZ, [UR4], RZ ;  /* 0x000000ffffff79a7 */ /* 0x000fe20008100404 */
[----:B------:R-:W-:Y:S05]  /*1b70*/  @P1 BRA `(.L_x_25) ;  /* 0x0000000000041947 */ /* 0x000fea0003800000 */
[----:B------:R-:W-:Y:S01]  /*1b80*/  BPT.TRAP 0x1 ;  /* 0x000000040000795c */ /* 0x000fe20000300000 */
.L_x_25:
[----:B------:R-:W-:Y:S01]  /*1b90*/  UIADD3 UR9, UR9, 0x1, URZ ;  /* 0x0000000109097890 */ /* 0x000fe2000fffe03f */
[C---:B------:R-:W-:Y:S01]  /*1ba0*/  ISETP.GT.AND P1, PT, R0.reuse, 0x1, PT ;  /* 0x000000010000780c */ /* 0x040fe20003f24270 */
[----:B------:R-:W-:Y:S01]  /*1bb0*/  UIADD3 UR10, UR10, 0x1, URZ ;  /* 0x000000010a0a7890 */ /* 0x000fe2000fffe03f */
[----:B------:R-:W-:Y:S01]  /*1bc0*/  VIADD R0, R0, 0xffffffff ;  /* 0xffffffff00007836 */ /* 0x000fe20000000000 */
[----:B------:R-:W-:Y:S02]  /*1bd0*/  UISETP.NE.AND UP0, UPT, UR9, 0xb, UPT ;  /* 0x0000000b0900788c */ /* 0x000fe4000bf05270 */
[----:B------:R-:W-:Y:S02]  /*1be0*/  UISETP.NE.AND UP1, UPT, UR10, 0xb, UPT ;  /* 0x0000000b0a00788c */ /* 0x000fe4000bf25270 */
[----:B------:R-:W-:Y:S02]  /*1bf0*/  USEL UR4, URZ, 0x1, UP0 ;  /* 0x000000013f047887 */ /* 0x000fe40008000000 */
[----:B------:R-:W-:-:S02]  /*1c00*/  USEL UR9, UR9, URZ, UP0 ;  /* 0x0000003f09097287 */ /* 0x000fc40008000000 */
[----:B------:R-:W-:Y:S02]  /*1c10*/  USEL UR10, UR10, URZ, UP1 ;  /* 0x0000003f0a0a7287 */ /* 0x000fe40008800000 */
[----:B------:R-:W-:Y:S01]  /*1c20*/  LOP3.LUT R5, R5, UR4, RZ, 0x3c, !PT ;  /* 0x0000000405057c12 */ /* 0x000fe2000f8e3cff */
[----:B------:R-:W-:Y:S09]  /*1c30*/  @P1 BRA `(.L_x_26) ;  /* 0xfffffffc000c1947 */ /* 0x000ff2000383ffff */
.L_x_19:
[----:B01----:R-:W0:Y:S02]  /*1c40*/  LDC R0, c[0x0][0x28c] ;  /* 0x0000a300ff007b82 */ /* 0x003e240000000800 */
[----:B0-----:R-:W-:-:S13]  /*1c50*/  ISETP.GE.AND P1, PT, R0, 0x1, PT ;  /* 0x000000010000780c */ /* 0x001fda0003f26270 */
[----:B------:R-:W-:Y:S05]  /*1c60*/  @!P1 BRA `(.L_x_27) ;  /* 0x0000000000409947 */ /* 0x000fea0003800000 */
[----:B------:R-:W-:Y:S05]  /*1c70*/  @!P0 BRA `(.L_x_28) ;  /* 0x0000000000048947 */ /* 0x000fea0003800000 */
[----:B------:R-:W-:Y:S01]  /*1c80*/  BPT.TRAP 0x1 ;  /* 0x000000040000795c */ /* 0x000fe20000300000 */
.L_x_28:
[----:B------:R-:W0:Y:S01]  /*1c90*/  S2UR UR7, SR_CgaCtaId ;  /* 0x00000000000779c3 */ /* 0x000e220000008800 */
[----:B------:R-:W-:Y:S01]  /*1ca0*/  UIADD3 UR6, UR44, UR41, URZ ;  /* 0x000000292c067290 */ /* 0x000fe2000fffe03f */
[----:B------:R-:W-:-:S03]  /*1cb0*/  ISETP.GT.U32.AND P0, PT, R18, 0x1, PT ;  /* 0x000000011200780c */ /* 0x000fc60003f04070 */
[----:B------:R-:W-:-:S04]  /*1cc0*/  UIMAD.WIDE.U32 UR4, UR6, -0x45d1745d, URZ ;  /* 0xba2e8ba3060478a5 */ /* 0x000fc8000f8e003f */
[----:B------:R-:W-:-:S03]  /*1cd0*/  USHF.R.U32.HI UR4, URZ, 0x3, UR5 ;  /* 0x000000033f047899 */ /* 0x000fc60008011605 */
[----:B------:R-:W-:Y:S01]  /*1ce0*/  UMOV UR5, 0x400 ;  /* 0x0000040000057882 */ /* 0x000fe20000000000 */
[----:B------:R-:W-:Y:S02]  /*1cf0*/  UIMAD UR6, UR4, -0xb, UR6 ;  /* 0xfffffff5040678a4 */ /* 0x000fe4000f8e0206 */
[----:B0-----:R-:W-:-:S04]  /*1d00*/  ULEA UR5, UR7, UR5, 0x18 ;  /* 0x0000000507057291 */ /* 0x001fc8000f8ec03f */
[----:B------:R-:W-:-:S04]  /*1d10*/  ULEA UR6, UR6, UR5, 0x3 ;  /* 0x0000000506067291 */ /* 0x000fc8000f8e183f */
[----:B------:R-:W-:-:S04]  /*1d20*/  UIADD3 UR6, UR6, 0x58, URZ ;  /* 0x0000005806067890 */ /* 0x000fc8000fffe03f */
[----:B------:R-:W-:-:S09]  /*1d30*/  UPRMT UR6, URZ, 0x654, UR6 ;  /* 0x000006543f067896 */ /* 0x000fd20008000006 */
[----:B------:R-:W-:Y:S01]  /*1d40*/  SYNCS.ARRIVE.TRANS64.RED.A1T0 RZ, [UR6], RZ ;  /* 0x000000ffffff79a7 */ /* 0x000fe20008100406 */
[----:B------:R-:W-:Y:S05]  /*1d50*/  @P0 BRA `(.L_x_27) ;  /* 0x0000000000040947 */ /* 0x000fea0003800000 */
[----:B------:R-:W-:Y:S01]  /*1d60*/  BPT.TRAP 0x1 ;  /* 0x000000040000795c */ /* 0x000fe20000300000 */
.L_x_27:
[----:B------:R-:W-:Y:S01]  /*1d70*/  IMAD.SHL.U32 R3, R100, 0x40, RZ ;  /* 0x0000004064037824 */ /* 0x000fe200078e00ff */
[----:B------:R-:W-:Y:S01]  /*1d80*/  UIADD3 UR41, UR43, UR41, URZ ;  /* 0x000000292b297290 */ /* 0x000fe2000fffe03f */
[----:B------:R-:W-:Y:S01]  /*1d90*/  SHF.R.S32.HI R21, RZ, 0x1f, R19 ;  /* 0x0000001fff157819 */ /* 0x000fe20000011413 */
[----:B------:R-:W-:Y:S01]  /*1da0*/  ULDC UR7, c[0x0][0x288] ;  /* 0x0000a20000077ab9 */ /* 0x000fe20000000800 */
[----:B------:R-:W-:Y:S01]  /*1db0*/  IMAD.SHL.U32 R6, R107, 0x100, RZ ;  /* 0x000001006b067824 */ /* 0x000fe200078e00ff */
[C---:B------:R-:W-:Y:S01]  /*1dc0*/  LOP3.LUT R8, R3.reuse, 0x6, R96, 0xf8, !PT ;  /* 0x0000000603087812 */ /* 0x040fe200078ef860 */
[----:B------:R-:W-:Y:S01]  /*1dd0*/  UISETP.GT.U32.AND UP0, UPT, UR41, 0xa, UPT ;  /* 0x0000000a2900788c */ /* 0x000fe2000bf04070 */
[----:B------:R-:W-:Y:S01]  /*1de0*/  ISETP.GE.AND P0, PT, R3, UR7, PT ;  /* 0x0000000703007c0c */ /* 0x000fe2000bf06270 */
[----:B------:R-:W-:Y:S01]  /*1df0*/  ULDC.64 UR4, c[0x0][0x5d0] ;  /* 0x0001740000047ab9 */ /* 0x000fe20000000a00 */
[----:B------:R-:W-:Y:S01]  /*1e00*/  SHF.R.S32.HI R9, RZ, 0x1f, R8 ;  /* 0x0000001fff097819 */ /* 0x000fe20000011408 */
[----:B------:R-:W-:Y:S01]  /*1e10*/  ULDC UR10, c[0x0][0x284] ;  /* 0x0000a100000a7ab9 */ /* 0x000fe20000000800 */
[----:B------:R-:W-:Y:S01]  /*1e20*/  IMAD R0, R21, UR4, RZ ;  /* 0x0000000415007c24 */ /* 0x000fe2000f8e02ff */
[----:B------:R-:W-:Y:S01]  /*1e30*/  UISETP.LT.U32.AND UP0, UPT, UR43, 0xb, UP0 ;  /* 0x0000000b2b00788c */ /* 0x000fe20008701070 */
[----:B------:R-:W-:Y:S01]  /*1e40*/  ISETP.GE.OR P0, PT, R6, UR10, P0 ;  /* 0x0000000a06007c0c */ /* 0x000fe20008706670 */
[----:B------:R-:W-:Y:S01]  /*1e50*/  UISETP.GE.U32.AND UP1, UPT, UR43, 0xb, UPT ;  /* 0x0000000b2b00788c */ /* 0x000fe2000bf26070 */
[C---:B------:R-:W-:Y:S01]  /*1e60*/  IMAD R7, R19.reuse, UR5, R0 ;  /* 0x0000000513077c24 */ /* 0x040fe2000f8e0200 */
[----:B------:R-:W-:Y:S01]  /*1e70*/  USEL UR6, URZ, 0x1, !UP0 ;  /* 0x000000013f067887 */ /* 0x000fe2000c000000 */
[----:B------:R-:W-:Y:S01]  /*1e80*/  IMAD.WIDE.U32 R4, R19, UR4, R8 ;  /* 0x0000000413047c25 */ /* 0x000fe2000f8e0008 */
[----:B------:R-:W-:Y:S01]  /*1e90*/  UIMAD.WIDE.U32 UR4, UR41, -0x45d1745d, URZ ;  /* 0xba2e8ba3290478a5 */ /* 0x000fe2000f8e003f */
[----:B------:R-:W-:-:S02]  /*1ea0*/  ULDC.64 UR8, c[0x0][0x5c8] ;  /* 0x0001720000087ab9 */ /* 0x000fc40000000a00 */
[----:B------:R-:W-:Y:S01]  /*1eb0*/  IMAD.WIDE R106, R107, 0x100, R22 ;  /* 0x000001006b6a7825 */ /* 0x000fe200078e0216 */
[----:B------:R-:W-:Y:S02]  /*1ec0*/  USHF.R.U32.HI UR4, URZ, 0x3, UR5 ;  /* 0x000000033f047899 */ /* 0x000fe40008011605 */
[----:B------:R-:W-:Y:S01]  /*1ed0*/  ULOP3.LUT UR40, UR40, UR6, URZ, 0x3c, !UPT ;  /* 0x0000000628287292 */ /* 0x000fe2000f8e3c3f */
[----:B------:R-:W-:Y:S01]  /*1ee0*/  IMAD R11, R107, UR8, RZ ;  /* 0x000000086b0b7c24 */ /* 0x000fe2000f8e02ff */
[----:B------:R-:W-:Y:S01]  /*1ef0*/  UIMAD UR41, UR4, -0xb, UR41 ;  /* 0xfffffff5042978a4 */ /* 0x000fe2000f8e0229 */
[----:B------:R-:W-:Y:S01]  /*1f00*/  IMAD.IADD R5, R5, 0x1, R7 ;  /* 0x0000000105057824 */ /* 0x000fe200078e0207 */
[----:B------:R-:W-:Y:S01]  /*1f10*/  @UP1 ULOP3.LUT UR40, UR40, 0x1, UR4, 0x78, !UPT ;  /* 0x0000000128281892 */ /* 0x000fe2000f8e7804 */
[C---:B------:R-:W-:Y:S02]  /*1f20*/  IMAD R11, R106.reuse, UR9, R11 ;  /* 0x000000096a0b7c24 */ /* 0x040fe4000f8e020b */
[----:B------:R-:W-:-:S04]  /*1f30*/  IMAD.WIDE.U32 R110, R106, UR8, R4 ;  /* 0x000000086a6e7c25 */ /* 0x000fc8000f8e0004 */
[----:B------:R-:W-:Y:S01]  /*1f40*/  IMAD.MOV.U32 R0, RZ, RZ, -0x1 ;  /* 0xffffffffff007424 */ /* 0x000fe200078e00ff */
[----:B------:R-:W-:Y:S06]  /*1f50*/  @P0 BRA `(.L_x_29) ;  /* 0x0000004c00000947 */ /* 0x000fec0003800000 */
[----:B-----5:R-:W-:Y:S01]  /*1f60*/  FSETP.NEU.AND P1, PT, R89, RZ, PT ;  /* 0x000000ff5900720b */ /* 0x020fe20003f2d000 */
[----:B------:R-:W-:Y:S01]  /*1f70*/  IMAD.IADD R4, R90, 0x1, -R3 ;  /* 0x000000015a047824 */ /* 0x000fe200078e0a03 */
[----:B------:R-:W-:Y:S01]  /*1f80*/  BSSY B0, `(.L_x_29) ;  /* 0x00004bd000007945 */ /* 0x000fe20003800000 */
[----:B------:R-:W-:Y:S02]  /*1f90*/  IMAD.IADD R3, R99, 0x1, -R6 ;  /* 0x0000000163037824 */ /* 0x000fe400078e0a06 */
[----:B------:R-:W-:Y:S01]  /*1fa0*/  IMAD.IADD R103, R111, 0x1, R11 ;  /* 0x000000016f677824 */ /* 0x000fe200078e020b */
[----:B------:R-:W-:-:S04]  /*1fb0*/  ISETP.GT.AND P6, PT, R4, RZ, PT ;  /* 0x000000ff0400720c */ /* 0x000fc80003fc4270 */
[----:B------:R-:W-:-:S03]  /*1fc0*/  ISETP.GT.AND P0, PT, R3, RZ, P6 ;  /* 0x000000ff0300720c */ /* 0x000fc60003704270 */
[----:B------:R-:W-:Y:S10]  /*1fd0*/  @!P1 BRA `(.L_x_30) ;  /* 0x0000003400709947 */ /* 0x000ff40003800000 */
[----:B------:R-:W0:Y:S01]  /*1fe0*/  LDC.64 R14, c[0x0][0x5b8] ;  /* 0x00016e00ff0e7b82 */ /* 0x000e220000000a00 */
[----:B------:R-:W-:-:S07]  /*1ff0*/  ULDC.64 UR4, c[0x0][0x5c0] ;  /* 0x0001700000047ab9 */ /* 0x000fce0000000a00 */
[----:B------:R-:W1:Y:S08]  /*2000*/  LDC.64 R104, c[0x0][0x5b0] ;  /* 0x00016c00ff687b82 */ /* 0x000e700000000a00 */
[----:B------:R-:W2:Y:S01]  /*2010*/  LDC.64 R12, c[0x0][0x5a8] ;  /* 0x00016a00ff0c7b82 */ /* 0x000ea20000000a00 */
[-C--:B0-----:R-:W-:Y:S02]  /*2020*/  IMAD R6, R21, R14.reuse, RZ ;  /* 0x0000000e15067224 */ /* 0x081fe400078e02ff */
[----:B------:R-:W-:-:S04]  /*2030*/  IMAD.WIDE.U32 R20, R19, R14, R8 ;  /* 0x0000000e13147225 */ /* 0x000fc800078e0008 */
[----:B------:R-:W-:Y:S02]  /*2040*/  IMAD R113, R19, R15, R6 ;  /* 0x0000000f13717224 */ /* 0x000fe400078e0206 */
[-C--:B-1----:R-:W-:Y:S02]  /*2050*/  IMAD R5, R107, R104.reuse, RZ ;  /* 0x000000686b057224 */ /* 0x082fe400078e02ff */
[----:B------:R-:W-:Y:S02]  /*2060*/  IMAD.IADD R101, R21, 0x1, R113 ;  /* 0x0000000115657824 */ /* 0x000fe400078e0271 */
[----:B------:R-:W-:Y:S02]  /*2070*/  IMAD.MOV.U32 R100, RZ, RZ, R20 ;  /* 0x000000ffff647224 */ /* 0x000fe400078e0014 */
[C---:B------:R-:W-:Y:S02]  /*2080*/  IMAD R117, R106.reuse, R105, R5 ;  /* 0x000000696a757224 */ /* 0x040fe400078e0205 */
[----:B------:R-:W-:-:S04]  /*2090*/  IMAD.WIDE.U32 R6, R106, R104, R100 ;  /* 0x000000686a067225 */ /* 0x000fc800078e0064 */
[----:B------:R-:W-:Y:S01]  /*20a0*/  IMAD.IADD R5, R7, 0x1, R117 ;  /* 0x0000000107057824 */ /* 0x000fe200078e0275 */
[----:B--2---:R-:W-:-:S04]  /*20b0*/  LEA R10, P1, R6, R12, 0x1 ;  /* 0x0000000c060a7211 */ /* 0x004fc800078208ff */
[----:B------:R-:W-:-:S05]  /*20c0*/  LEA.HI.X R11, R6, R13, R5, 0x1, P1 ;  /* 0x0000000d060b7211 */ /* 0x000fca00008f0c05 */
[----:B------:R-:W2:Y:S01]  /*20d0*/  @P0 LDG.E.LTC128B.U16 R5, desc[UR38][R10.64] ;  /* 0x000000260a050981 */ /* 0x000ea2000c1e1520 */
[----:B------:R-:W-:Y:S01]  /*20e0*/  ISETP.GT.AND P4, PT, R4, 0x1, PT ;  /* 0x000000010400780c */ /* 0x000fe20003f84270 */
[----:B------:R-:W-:Y:S01]  /*20f0*/  IMAD.WIDE.U32 R6, R106, R104, R8 ;  /* 0x000000686a067225 */ /* 0x000fe200078e0008 */
[----:B------:R-:W-:Y:S01]  /*2100*/  BSSY B1, `(.L_x_31) ;  /* 0x0000013000017945 */ /* 0x000fe20003800000 */
[----:B------:R-:W-:Y:S02]  /*2110*/  SHF.L.U64.HI R111, R104, 0x3, R105 ;  /* 0x00000003686f7819 */ /* 0x000fe40000010269 */
[----:B------:R-:W-:Y:S01]  /*2120*/  IMAD.IADD R7, R117, 0x1, R7 ;  /* 0x0000000175077824 */ /* 0x000fe200078e0207 */
[----:B------:R-:W-:Y:S01]  /*2130*/  P2R R116, PR, RZ, 0x10 ;  /* 0x00000010ff747803 */ /* 0x000fe20000000000 */
[----:B------:R-:W-:-:S04]  /*2140*/  IMAD.WIDE.U32 R108, R19, R14, R6 ;  /* 0x0000000e136c7225 */ /* 0x000fc800078e0006 */
[----:B------:R-:W-:Y:S01]  /*2150*/  IMAD.IADD R7, R113, 0x1, R109 ;  /* 0x0000000171077824 */ /* 0x000fe200078e026d */
[----:B------:R-:W-:-:S04]  /*2160*/  LEA R6, P2, R108, R12, 0x1 ;  /* 0x0000000c6c067211 */ /* 0x000fc800078408ff */
[----:B------:R-:W-:Y:S01]  /*2170*/  LEA.HI.X R7, R108, R13, R7, 0x1, P2 ;  /* 0x0000000d6c077211 */ /* 0x000fe200010f0c07 */
[----:B--2---:R-:W-:-:S05]  /*2180*/  HADD2.F32 R102, -RZ, R5.H0_H0 ;  /* 0x20000005ff667230 */ /* 0x004fca0000004100 */
[----:B------:R-:W-:Y:S01]  /*2190*/  FMUL R15, R102, R89 ;  /* 0x00000059660f7220 */ /* 0x000fe20000400000 */
[----:B------:R-:W-:-:S03]  /*21a0*/  LEA R102, P1, R110, UR4, 0x1 ;  /* 0x000000046e667c11 */ /* 0x000fc6000f8208ff */
[----:B------:R-:W-:Y:S01]  /*21b0*/  FFMA R15, R56, R88, R15 ;  /* 0x00000058380f7223 */ /* 0x000fe2000000000f */
[----:B------:R-:W-:Y:S01]  /*21c0*/  LEA.HI.X R103, R110, UR5, R103, 0x1, P1 ;  /* 0x000000056e677c11 */ /* 0x000fe200088f0c67 */
[----:B------:R-:W-:Y:S01]  /*21d0*/  IMAD.SHL.U32 R110, R104, 0x8, RZ ;  /* 0x00000008686e7824 */ /* 0x000fe200078e00ff */
[----:B------:R-:W-:Y:S02]  /*21e0*/  ISETP.GT.AND P1, PT, R3, RZ, P4 ;  /* 0x000000ff0300720c */ /* 0x000fe40002724270 */
[----:B------:R-:W-:-:S05]  /*21f0*/  F2FP.F16.F32.PACK_AB R15, RZ, R15 ;  /* 0x0000000fff0f723e */ /* 0x000fca00000000ff */
[----:B------:R0:W-:Y:S06]  /*2200*/  @P0 STG.E.U16 desc[UR38][R102.64], R15 ;  /* 0x0000000f66000986 */ /* 0x0001ec000c101526 */
[----:B------:R-:W-:Y:S05]  /*2210*/  @!P1 BRA `(.L_x_32) ;  /* 0x0000000000049947 */ /* 0x000fea0003800000 */
[----:B------:R1:W5:Y:S02]  /*2220*/  LDG.E.LTC128B.U16 R5, desc[UR38][R6.64+0x2] ;  /* 0x0000022606057981 */ /* 0x000364000c1e1520 */
.L_x_32:
[----:B------:R-:W-:Y:S05]  /*2230*/  BSYNC B1 ;  /* 0x0000000000017941 */ /* 0x000fea0003800000 */
.L_x_31:
[----:B-----5:R-:W-:Y:S01]  /*2240*/  HADD2.F32 R10, -RZ, R5.H0_H0 ;  /* 0x20000005ff0a7230 */ /* 0x020fe20000004100 */
[----:B------:R-:W-:Y:S01]  /*2250*/  ISETP.GT.AND P0, PT, R3, 0x8, P6 ;  /* 0x000000080300780c */ /* 0x000fe20003704270 */
[----:B------:R-:W-:Y:S01]  /*2260*/  IMAD.WIDE.U32 R114, R106, R104, R110 ;  /* 0x000000686a727225 */ /* 0x000fe200078e006e */
[----:B0-----:R-:W-:-:S03]  /*2270*/  PRMT R15, R5, 0x7610, R15 ;  /* 0x00007610050f7816 */ /* 0x001fc6000000000f */
[----:B------:R-:W-:Y:S01]  /*2280*/  FMUL R10, R10, R89 ;  /* 0x000000590a0a7220 */ /* 0x000fe20000400000 */
[----:B------:R-:W-:Y:S01]  /*2290*/  IMAD.IADD R117, R117, 0x1, R115 ;  /* 0x0000000175757824 */ /* 0x000fe200078e0273 */
[----:B------:R-:W-:Y:S02]  /*22a0*/  IADD3 R11, P2, R20, R114, RZ ;  /* 0x00000072140b7210 */ /* 0x000fe40007f5e0ff */
[----:B------:R-:W-:-:S03]  /*22b0*/  FFMA R57, R57, R88, R10 ;  /* 0x0000005839397223 */ /* 0x000fc6000000000a */
[----:B------:R-:W-:Y:S01]  /*22c0*/  IMAD.X R56, R117, 0x1, R101, P2 ;  /* 0x0000000175387824 */ /* 0x000fe200010e0665 */
[C---:B------:R-:W-:Y:S02]  /*22d0*/  LEA R10, P2, R11.reuse, R12, 0x1 ;  /* 0x0000000c0b0a7211 */ /* 0x040fe400078408ff */
[----:B------:R-:W-:Y:S02]  /*22e0*/  F2FP.F16.F32.PACK_AB R57, RZ, R57 ;  /* 0x00000039ff39723e */ /* 0x000fe400000000ff */
[----:B------:R-:W-:Y:S01]  /*22f0*/  LEA.HI.X R11, R11, R13, R56, 0x1, P2 ;  /* 0x0000000d0b0b7211 */ /* 0x000fe200010f0c38 */
[----:B------:R-:W-:Y:S01]  /*2300*/  @P1 IMAD.MOV.U32 R56, RZ, RZ, R102 ;  /* 0x000000ffff381224 */ /* 0x000fe200078e0066 */
[----:B------:R-:W-:Y:S01]  /*2310*/  PRMT R109, R57, 0x7610, R109 ;  /* 0x00007610396d7816 */ /* 0x000fe2000000006d */
[----:B------:R-:W-:-:S05]  /*2320*/  @P1 IMAD.MOV.U32 R57, RZ, RZ, R103 ;  /* 0x000000ffff391224 */ /* 0x000fca00078e0067 */
[----:B------:R0:W-:Y:S04]  /*2330*/  @P1 STG.E.U16 desc[UR38][R56.64+0x2], R109 ;  /* 0x0000026d38001986 */ /* 0x0001e8000c101526 */
[----:B------:R-:W2:Y:S01]  /*2340*/  @P0 LDG.E.LTC128B.U16 R15, desc[UR38][R10.64] ;  /* 0x000000260a0f0981 */ /* 0x000ea2000c1e1520 */
[----:B------:R-:W-:Y:S01]  /*2350*/  IADD3 R114, P1, R8, R114, RZ ;  /* 0x0000007208727210 */ /* 0x000fe20007f3e0ff */
[----:B------:R-:W-:Y:S01]  /*2360*/  BSSY B1, `(.L_x_33) ;  /* 0x0000012000017945 */ /* 0x000fe20003800000 */
[----:B------:R-:W-:-:S03]  /*2370*/  SHF.L.U64.HI R119, R94, 0x1, R93 ;  /* 0x000000015e777819 */ /* 0x000fc6000001025d */
[----:B------:R-:W-:Y:S01]  /*2380*/  IMAD.X R115, R9, 0x1, R117, P1 ;  /* 0x0000000109737824 */ /* 0x000fe200008e0675 */
[----:B------:R-:W-:Y:S01]  /*2390*/  ISETP.GT.AND P1, PT, R3, 0x8, P4 ;  /* 0x000000080300780c */ /* 0x000fe20002724270 */
[----:B------:R-:W-:Y:S02]  /*23a0*/  IMAD.SHL.U32 R117, R94, 0x2, RZ ;  /* 0x000000025e757824 */ /* 0x000fe400078e00ff */
[----:B------:R-:W-:-:S04]  /*23b0*/  IMAD.WIDE.U32 R114, R19, R14, R114 ;  /* 0x0000000e13727225 */ /* 0x000fc800078e0072 */
[----:B0-----:R-:W-:Y:S01]  /*23c0*/  IMAD.IADD R57, R113, 0x1, R115 ;  /* 0x0000000171397824 */ /* 0x001fe200078e0273 */
[----:B------:R-:W-:-:S04]  /*23d0*/  LEA R56, P3, R114, R12, 0x1 ;  /* 0x0000000c72387211 */ /* 0x000fc800078608ff */
[----:B------:R-:W-:Y:S01]  /*23e0*/  LEA.HI.X R57, R114, R13, R57, 0x1, P3 ;  /* 0x0000000d72397211 */ /* 0x000fe200018f0c39 */
[----:B--2---:R-:W-:-:S05]  /*23f0*/  HADD2.F32 R108, -RZ, R15.H0_H0 ;  /* 0x2000000fff6c7230 */ /* 0x004fca0000004100 */
[----:B------:R-:W-:Y:S01]  /*2400*/  FMUL R5, R108, R89 ;  /* 0x000000596c057220 */ /* 0x000fe20000400000 */
[----:B------:R-:W-:-:S03]  /*2410*/  IADD3 R108, P2, R117, R102, RZ ;  /* 0x00000066756c7210 */ /* 0x000fc60007f5e0ff */
[----:B------:R-:W-:Y:S02]  /*2420*/  FFMA R5, R58, R88, R5 ;  /* 0x000000583a057223 */ /* 0x000fe40000000005 */
[----:B------:R-:W-:-:S03]  /*2430*/  IMAD.X R109, R119, 0x1, R103, P2 ;  /* 0x00000001776d7824 */ /* 0x000fc600010e0667 */
[----:B------:R-:W-:-:S05]  /*2440*/  F2FP.F16.F32.PACK_AB R5, RZ, R5 ;  /* 0x00000005ff05723e */ /* 0x000fca00000000ff */
[----:B------:R0:W-:Y:S01]  /*2450*/  @P0 STG.E.U16 desc[UR38][R108.64], R5 ;  /* 0x000000056c000986 */ /* 0x0001e2000c101526 */
[----:B------:R-:W-:Y:S05]  /*2460*/  @!P1 BRA `(.L_x_34) ;  /* 0x0000000000049947 */ /* 0x000fea0003800000 */
[----:B------:R2:W5:Y:S02]  /*2470*/  LDG.E.LTC128B.U16 R15, desc[UR38][R56.64+0x2] ;  /* 0x00000226380f7981 */ /* 0x000564000c1e1520 */
.L_x_34:
[----:B------:R-:W-:Y:S05]  /*2480*/  BSYNC B1 ;  /* 0x0000000000017941 */ /* 0x000fea0003800000 */
.L_x_33:
[----:B-----5:R-:W-:Y:S01]  /*2490*/  HADD2.F32 R10, -RZ, R15.H0_H0 ;  /* 0x2000000fff0a7230 */ /* 0x020fe20000004100 */
[----:B------:R-:W-:Y:S01]  /*24a0*/  ISETP.GT.AND P4, PT, R4, 0x8, PT ;  /* 0x000000080400780c */ /* 0x000fe20003f84270 */
[----:B------:R-:W-:Y:S01]  /*24b0*/  IMAD.MOV.U32 R58, RZ, RZ, R108 ;  /* 0x000000ffff3a7224 */ /* 0x000fe200078e006c */
[----:B------:R-:W-:Y:S01]  /*24c0*/  BSSY B1, `(.L_x_35) ;  /* 0x000000b000017945 */ /* 0x000fe20003800000 */
[----:B------:R-:W-:Y:S01]  /*24d0*/  PRMT R114, R15, 0x7610, R114 ;  /* 0x000076100f727816 */ /* 0x000fe20000000072 */
[----:B------:R-:W-:Y:S01]  /*24e0*/  FMUL R10, R10, R89 ;  /* 0x000000590a0a7220 */ /* 0x000fe20000400000 */
[----:B------:R-:W-:Y:S02]  /*24f0*/  ISETP.GT.AND P0, PT, R3, RZ, P4 ;  /* 0x000000ff0300720c */ /* 0x000fe40002704270 */
[----:B------:R-:W-:Y:S01]  /*2500*/  P2R R115, PR, RZ, 0x10 ;  /* 0x00000010ff737803 */ /* 0x000fe20000000000 */
[----:B------:R-:W-:Y:S01]  /*2510*/  FFMA R10, R59, R88, R10 ;  /* 0x000000583b0a7223 */ /* 0x000fe2000000000a */
[----:B------:R-:W-:-:S04]  /*2520*/  IMAD.MOV.U32 R59, RZ, RZ, R109 ;  /* 0x000000ffff3b7224 */ /* 0x000fc800078e006d */
[----:B------:R-:W-:-:S05]  /*2530*/  F2FP.F16.F32.PACK_AB R10, RZ, R10 ;  /* 0x0000000aff0a723e */ /* 0x000fca00000000ff */
[----:B------:R3:W-:Y:S01]  /*2540*/  @P1 STG.E.U16 desc[UR38][R58.64+0x2], R10 ;  /* 0x0000020a3a001986 */ /* 0x0007e2000c101526 */
[----:B------:R-:W-:Y:S05]  /*2550*/  @!P0 BRA `(.L_x_36) ;  /* 0x0000000000048947 */ /* 0x000fea0003800000 */
[----:B------:R4:W5:Y:S02]  /*2560*/  LDG.E.LTC128B.U16 R114, desc[UR38][R6.64+0x10] ;  /* 0x0000102606727981 */ /* 0x000964000c1e1520 */
.L_x_36:
[----:B------:R-:W-:Y:S05]  /*2570*/  BSYNC B1 ;  /* 0x0000000000017941 */ /* 0x000fea0003800000 */
.L_x_35:
[----:B---3-5:R-:W-:Y:S01]  /*2580*/  HADD2.F32 R10, -RZ, R114.H0_H0 ;  /* 0x20000072ff0a7230 */ /* 0x028fe20000004100 */
[C---:B0-----:R-:W-:Y:S01]  /*2590*/  SHF.L.U64.HI R5, R95.reuse, 0x1, R92 ;  /* 0x000000015f057819 */ /* 0x041fe2000001025c */
[----:B------:R-:W-:Y:S01]  /*25a0*/  IMAD.SHL.U32 R15, R95, 0x2, RZ ;  /* 0x000000025f0f7824 */ /* 0x000fe200078e00ff */
[----:B------:R-:W-:Y:S01]  /*25b0*/  ISETP.GT.AND P3, PT, R4, 0x9, PT ;  /* 0x000000090400780c */ /* 0x000fe20003f64270 */
[----:B------:R-:W-:Y:S01]  /*25c0*/  BSSY B1, `(.L_x_37) ;  /* 0x000000b000017945 */ /* 0x000fe20003800000 */
[----:B------:R-:W-:Y:S02]  /*25d0*/  FMUL R11, R10, R89 ;  /* 0x000000590a0b7220 */ /* 0x000fe40000400000 */
[----:B------:R-:W-:Y:S02]  /*25e0*/  IADD3 R10, P1, P2, R15, R102, R117 ;  /* 0x000000660f0a7210 */ /* 0x000fe40007a3e075 */
[----:B------:R-:W-:Y:S01]  /*25f0*/  FFMA R60, R60, R88, R11 ;  /* 0x000000583c3c7223 */ /* 0x000fe2000000000b */
[----:B------:R-:W-:-:S02]  /*2600*/  P2R R117, PR, RZ, 0x8 ;  /* 0x00000008ff757803 */ /* 0x000fc40000000000 */
[----:B------:R-:W-:Y:S02]  /*2610*/  IADD3.X R11, R5, R103, R119, P1, P2 ;  /* 0x00000067050b7210 */ /* 0x000fe40000fe4477 */
[----:B------:R-:W-:Y:S02]  /*2620*/  F2FP.F16.F32.PACK_AB R60, RZ, R60 ;  /* 0x0000003cff3c723e */ /* 0x000fe400000000ff */
[----:B------:R-:W-:-:S03]  /*2630*/  ISETP.GT.AND P1, PT, R3, RZ, P3 ;  /* 0x000000ff0300720c */ /* 0x000fc60001f24270 */
[----:B------:R0:W-:Y:S10]  /*2640*/  @P0 STG.E.U16 desc[UR38][R102.64+0x10], R60 ;  /* 0x0000103c66000986 */ /* 0x0001f4000c101526 */
[----:B------:R-:W-:Y:S05]  /*2650*/  @!P1 BRA `(.L_x_38) ;  /* 0x0000000000049947 */ /* 0x000fea0003800000 */
[----:B------:R3:W5:Y:S02]  /*2660*/  LDG.E.LTC128B.U16 R114, desc[UR38][R6.64+0x12] ;  /* 0x0000122606727981 */ /* 0x000764000c1e1520 */
.L_x_38:
[----:B------:R-:W-:Y:S05]  /*2670*/  BSYNC B1 ;  /* 0x0000000000017941 */ /* 0x000fea0003800000 */
.L_x_37:
[----:B0----5:R-:W-:Y:S01]  /*2680*/  HADD2.F32 R60, -RZ, R114.H0_H0 ;  /* 0x20000072ff3c7230 */ /* 0x021fe20000004100 */
[----:B------:R-:W-:Y:S01]  /*2690*/  ISETP.GT.AND P0, PT, R3, 0x8, P4 ;  /* 0x000000080300780c */ /* 0x000fe20002704270 */
[----:B------:R-:W-:Y:S03]  /*26a0*/  BSSY B1, `(.L_x_39) ;  /* 0x000000a000017945 */ /* 0x000fe60003800000 */
[----:B------:R-:W-:-:S04]  /*26b0*/  FMUL R60, R60, R89 ;  /* 0x000000593c3c7220 */ /* 0x000fc80000400000 */
[----:B------:R-:W-:Y:S01]  /*26c0*/  FFMA R60, R61, R88, R60 ;  /* 0x000000583d3c7223 */ /* 0x000fe2000000003c */
[----:B------:R-:W-:-:S04]  /*26d0*/  @P1 IMAD.MOV.U32 R61, RZ, RZ, R103 ;  /* 0x000000ffff3d1224 */ /* 0x000fc800078e0067 */
[----:B------:R-:W-:-:S04]  /*26e0*/  F2FP.F16.F32.PACK_AB R60, RZ, R60 ;  /* 0x0000003cff3c723e */ /* 0x000fc800000000ff */
[----:B------:R-:W-:Y:S01]  /*26f0*/  PRMT R118, R60, 0x7610, R118 ;  /* 0x000076103c767816 */ /* 0x000fe20000000076 */
[----:B------:R-:W-:-:S05]  /*2700*/  @P1 IMAD.MOV.U32 R60, RZ, RZ, R102 ;  /* 0x000000ffff3c1224 */ /* 0x000fca00078e0066 */
[----:B------:R0:W-:Y:S01]  /*2710*/  @P1 STG.E.U16 desc[UR38][R60.64+0x12], R118 ;  /* 0x000012763c001986 */ /* 0x0001e2000c101526 */
[----:B------:R-:W-:Y:S05]  /*2720*/  @!P0 BRA `(.L_x_40) ;  /* 0x0000000000048947 */ /* 0x000fea0003800000 */
[----:B------:R0:W5:Y:S02]  /*2730*/  LDG.E.LTC128B.U16 R114, desc[UR38][R56.64+0x10] ;  /* 0x0000102638727981 */ /* 0x000164000c1e1520 */
.L_x_40:
[----:B------:R-:W-:Y:S05]  /*2740*/  BSYNC B1 ;  /* 0x0000000000017941 */ /* 0x000fea0003800000 */
.L_x_39:
[----:B0----5:R-:W-:Y:S01]  /*2750*/  HADD2.F32 R60, -RZ, R114.H0_H0 ;  /* 0x20000072ff3c7230 */ /* 0x021fe20000004100 */
[----:B------:R-:W-:Y:S01]  /*2760*/  ISETP.GT.AND P1, PT, R3, 0x8, P3 ;  /* 0x000000080300780c */ /* 0x000fe20001f24270 */
[----:B------:R-:W-:Y:S03]  /*2770*/  BSSY B1, `(.L_x_41) ;  /* 0x0000007000017945 */ /* 0x000fe60003800000 */
[----:B------:R-:W-:-:S04]  /*2780*/  FMUL R61, R60, R89 ;  /* 0x000000593c3d7220 */ /* 0x000fc80000400000 */
[----:B------:R-:W-:-:S05]  /*2790*/  FFMA R61, R62, R88, R61 ;  /* 0x000000583e3d7223 */ /* 0x000fca000000003d */
[----:B------:R-:W-:-:S05]  /*27a0*/  F2FP.F16.F32.PACK_AB R61, RZ, R61 ;  /* 0x0000003dff3d723e */ /* 0x000fca00000000ff */
[----:B------:R0:W-:Y:S01]  /*27b0*/  @P0 STG.E.U16 desc[UR38][R58.64+0x10], R61 ;  /* 0x0000103d3a000986 */ /* 0x0001e2000c101526 */
[----:B------:R-:W-:Y:S05]  /*27c0*/  @!P1 BRA `(.L_x_42) ;  /* 0x0000000000049947 */ /* 0x000fea0003800000 */
[----:B------:R0:W5:Y:S02]  /*27d0*/  LDG.E.LTC128B.U16 R114, desc[UR38][R56.64+0x12] ;  /* 0x0000122638727981 */ /* 0x000164000c1e1520 */
.L_x_42:
[----:B------:R-:W-:Y:S05]  /*27e0*/  BSYNC B1 ;  /* 0x0000000000017941 */ /* 0x000fea0003800000 */
.L_x_41:
[----:B-----5:R-:W-:Y:S01]  /*27f0*/  HADD2.F32 R60, -RZ, R114.H0_H0 ;  /* 0x20000072ff3c7230 */ /* 0x020fe20000004100 */
[----:B------:R-:W-:Y:S01]  /*2800*/  IADD3 R121, P0, R106, 0x80, RZ ;  /* 0x000000806a797810 */ /* 0x000fe20007f1e0ff */
[----:B------:R-:W-:Y:S01]  /*2810*/  BSSY B1, `(.L_x_43) ;  /* 0x000000b000017945 */ /* 0x000fe20003800000 */
[----:B------:R-:W-:Y:S02]  /*2820*/  ISETP.GT.AND P2, PT, R4, 0x10, PT ;  /* 0x000000100400780c */ /* 0x000fe40003f44270 */
[----:B------:R-:W-:Y:S01]  /*2830*/  FMUL R60, R60, R89 ;  /* 0x000000593c3c7220 */ /* 0x000fe20000400000 */
[----:B------:R-:W-:Y:S01]  /*2840*/  IMAD.X R107, RZ, RZ, R107, P0 ;  /* 0x000000ffff6b7224 */ /* 0x000fe200000e066b */
[----:B------:R-:W-:Y:S02]  /*2850*/  ISETP.GT.AND P0, PT, R3, RZ, P2 ;  /* 0x000000ff0300720c */ /* 0x000fe40001704270 */
[----:B------:R-:W-:Y:S01]  /*2860*/  FFMA R60, R63, R88, R60 ;  /* 0x000000583f3c7223 */ /* 0x000fe2000000003c */
[----:B------:R-:W-:-:S04]  /*2870*/  P2R R118, PR, RZ, 0x4 ;  /* 0x00000004ff767803 */ /* 0x000fc80000000000 */
[----:B------:R-:W-:-:S05]  /*2880*/  F2FP.F16.F32.PACK_AB R60, RZ, R60 ;  /* 0x0000003cff3c723e */ /* 0x000fca00000000ff */
[----:B------:R0:W-:Y:S01]  /*2890*/  @P1 STG.E.U16 desc[UR38][R58.64+0x12], R60 ;  /* 0x0000123c3a001986 */ /* 0x0001e2000c101526 */
[----:B------:R-:W-:Y:S05]  /*28a0*/  @!P0 BRA `(.L_x_44) ;  /* 0x0000000000048947 */ /* 0x000fea0003800000 */
[----:B------:R0:W5:Y:S02]  /*28b0*/  LDG.E.LTC128B.U16 R114, desc[UR38][R6.64+0x20] ;  /* 0x0000202606727981 */ /* 0x000164000c1e1520 */
.L_x_44:
[----:B------:R-:W-:Y:S05]  /*28c0*/  BSYNC B1 ;  /* 0x0000000000017941 */ /* 0x000fea0003800000 */
.L_x_43:
[----:B0----5:R-:W-:Y:S01]  /*28d0*/  HADD2.F32 R60, -RZ, R114.H0_H0 ;  /* 0x20000072ff3c7230 */ /* 0x021fe20000004100 */
[----:B------:R-:W-:Y:S01]  /*28e0*/  ISETP.GT.AND P1, PT, R4, 0x11, PT ;  /* 0x000000110400780c */ /* 0x000fe20003f24270 */
[-C--:B------:R-:W-:Y:S01]  /*28f0*/  IMAD.WIDE.U32 R62, R121, R104.reuse, R8 ;  /* 0x00000068793e7225 */ /* 0x080fe200078e0008 */
[----:B------:R-:W-:Y:S03]  /*2900*/  BSSY B1, `(.L_x_45) ;  /* 0x0000021000017945 */ /* 0x000fe60003800000 */
[----:B------:R-:W-:Y:S01]  /*2910*/  FMUL R21, R60, R89 ;  /* 0x000000593c157220 */ /* 0x000fe20000400000 */
[----:B------:R-:W-:-:S03]  /*2920*/  IMAD R60, R107, R104, RZ ;  /* 0x000000686b3c7224 */ /* 0x000fc600078e02ff */
[----:B------:R-:W-:Y:S01]  /*2930*/  FFMA R21, R64, R88, R21 ;  /* 0x0000005840157223 */ /* 0x000fe20000000015 */
[C---:B------:R-:W-:Y:S02]  /*2940*/  IMAD R119, R121.reuse, R105, R60 ;  /* 0x0000006979777224 */ /* 0x040fe400078e023c */
[----:B------:R-:W-:Y:S02]  /*2950*/  IMAD.WIDE.U32 R60, R121, R104, R100 ;  /* 0x00000068793c7225 */ /* 0x000fe400078e0064 */
[----:B------:R-:W-:Y:S02]  /*2960*/  F2FP.F16.F32.PACK_AB R21, RZ, R21 ;  /* 0x00000015ff15723e */ /* 0x000fe400000000ff */
[----:B------:R-:W-:Y:S02]  /*2970*/  IMAD.IADD R63, R119, 0x1, R63 ;  /* 0x00000001773f7824 */ /* 0x000fe400078e023f */
[----:B------:R-:W-:Y:S01]  /*2980*/  PRMT R105, R21, 0x7610, R105 ;  /* 0x0000761015697816 */ /* 0x000fe20000000069 */
[----:B------:R-:W-:-:S02]  /*2990*/  IMAD.IADD R21, R61, 0x1, R119 ;  /* 0x000000013d157824 */ /* 0x000fc400078e0277 */
[----:B------:R-:W-:Y:S02]  /*29a0*/  IMAD.WIDE.U32 R106, R19, R14, R62 ;  /* 0x0000000e136a7225 */ /* 0x000fe400078e003e */
[----:B------:R0:W-:Y:S01]  /*29b0*/  @P0 STG.E.U16 desc[UR38][R102.64+0x20], R105 ;  /* 0x0000206966000986 */ /* 0x0001e2000c101526 */
[----:B------:R-:W-:-:S04]  /*29c0*/  LEA R62, P0, R60, R12, 0x1 ;  /* 0x0000000c3c3e7211 */ /* 0x000fc800078008ff */
[----:B------:R-:W-:Y:S01]  /*29d0*/  LEA.HI.X R63, R60, R13, R21, 0x1, P0 ;  /* 0x0000000d3c3f7211 */ /* 0x000fe200000f0c15 */
[----:B------:R-:W-:Y:S01]  /*29e0*/  IMAD.IADD R21, R113, 0x1, R107 ;  /* 0x0000000171157824 */ /* 0x000fe200078e026b */
[----:B------:R-:W-:-:S04]  /*29f0*/  LEA R60, P0, R106, R12, 0x1 ;  /* 0x0000000c6a3c7211 */ /* 0x000fc800078008ff */
[----:B------:R-:W-:Y:S01]  /*2a00*/  LEA.HI.X R61, R106, R13, R21, 0x1, P0 ;  /* 0x0000000d6a3d7211 */ /* 0x000fe200000f0c15 */
[----:B0-----:R-:W-:-:S04]  /*2a10*/  IMAD.WIDE.U32 R104, R121, R104, R110 ;  /* 0x0000006879687225 */ /* 0x001fc800078e006e */
[----:B------:R-:W-:Y:S01]  /*2a20*/  IMAD.IADD R119, R119, 0x1, R105 ;  /* 0x0000000177777824 */ /* 0x000fe200078e0269 */
[----:B------:R-:W-:-:S05]  /*2a30*/  IADD3 R64, P0, R20, R104, RZ ;  /* 0x0000006814407210 */ /* 0x000fca0007f1e0ff */
[----:B------:R-:W-:Y:S01]  /*2a40*/  IMAD.X R100, R119, 0x1, R101, P0 ;  /* 0x0000000177647824 */ /* 0x000fe200000e0665 */
[----:B------:R-:W-:-:S05]  /*2a50*/  IADD3 R20, P0, R8, R104, RZ ;  /* 0x0000006808147210 */ /* 0x000fca0007f1e0ff */
[----:B------:R-:W-:Y:S01]  /*2a60*/  IMAD.X R21, R9, 0x1, R119, P0 ;  /* 0x0000000109157824 */ /* 0x000fe200000e0677 */
[----:B------:R-:W-:Y:S01]  /*2a70*/  LEA R8, P0, R64, R12, 0x1 ;  /* 0x0000000c40087211 */ /* 0x000fe200078008ff */
[----:B------:R-:W-:-:S03]  /*2a80*/  IMAD.WIDE.U32 R20, R19, R14, R20 ;  /* 0x0000000e13147225 */ /* 0x000fc600078e0014 */
[----:B------:R-:W-:Y:S02]  /*2a90*/  LEA.HI.X R9, R64, R13, R100, 0x1, P0 ;  /* 0x0000000d40097211 */ /* 0x000fe400000f0c64 */
[----:B------:R-:W-:Y:S01]  /*2aa0*/  P2R R100, PR, RZ, 0x2 ;  /* 0x00000002ff647803 */ /* 0x000fe20000000000 */
[----:B------:R-:W-:Y:S01]  /*2ab0*/  IMAD.IADD R113, R113, 0x1, R21 ;  /* 0x0000000171717824 */ /* 0x000fe200078e0215 */
[----:B------:R-:W-:-:S04]  /*2ac0*/  LEA R12, P0, R20, R12, 0x1 ;  /* 0x0000000c140c7211 */ /* 0x000fc800078008ff */
[----:B------:R-:W-:Y:S02]  /*2ad0*/  LEA.HI.X R13, R20, R13, R113, 0x1, P0 ;  /* 0x0000000d140d7211 */ /* 0x000fe400000f0c71 */
[----:B------:R-:W-:-:S13]  /*2ae0*/  ISETP.GT.AND P0, PT, R3, RZ, P1 ;  /* 0x000000ff0300720c */ /* 0x000fda0000f04270 */
[----:B------:R-:W-:Y:S05]  /*2af0*/  @!P0 BRA `(.L_x_46) ;  /* 0x0000000000048947 */ /* 0x000fea0003800000 */
[----:B------:R0:W5:Y:S02]  /*2b00*/  LDG.E.LTC128B.U16 R114, desc[UR38][R6.64+0x22] ;  /* 0x0000222606727981 */ /* 0x000164000c1e1520 */
.L_x_46:
[----:B------:R-:W-:Y:S05]  /*2b10*/  BSYNC B1 ;  /* 0x0000000000017941 */ /* 0x000fea0003800000 */
.L_x_45:
[----:B-----5:R-:W-:Y:S01]  /*2b20*/  HADD2.F32 R14, -RZ, R114.H0_H0 ;  /* 0x20000072ff0e7230 */ /* 0x020fe20000004100 */
[----:B------:R-:W-:Y:S01]  /*2b30*/  BSSY B1, `(.L_x_47) ;  /* 0x000000a000017945 */ /* 0x000fe20003800000 */
[----:B------:R-:W-:Y:S02]  /*2b40*/  @P0 IMAD.MOV.U32 R20, RZ, RZ, R102 ;  /* 0x000000ffff140224 */ /* 0x000fe400078e0066 */
[----:B------:R-:W-:Y:S02]  /*2b50*/  @P0 IMAD.MOV.U32 R21, RZ, RZ, R103 ;  /* 0x000000ffff150224 */ /* 0x000fe400078e0067 */
[----:B------:R-:W-:-:S04]  /*2b60*/  FMUL R14, R14, R89 ;  /* 0x000000590e0e7220 */ /* 0x000fc80000400000 */
[----:B------:R-:W-:-:S05]  /*2b70*/  FFMA R14, R65, R88, R14 ;  /* 0x00000058410e7223 */ /* 0x000fca000000000e */
[----:B------:R-:W-:-:S05]  /*2b80*/  F2FP.F16.F32.PACK_AB R14, RZ, R14 ;  /* 0x0000000eff0e723e */ /* 0x000fca00000000ff */
[----:B------:R0:W-:Y:S01]  /*2b90*/  @P0 STG.E.U16 desc[UR38][R20.64+0x22], R14 ;  /* 0x0000220e14000986 */ /* 0x0001e2000c101526 */
[----:B------:R-:W-:-:S13]  /*2ba0*/  ISETP.GT.AND P0, PT, R3, 0x8, P2 ;  /* 0x000000080300780c */ /* 0x000fda0001704270 */
[----:B0-----:R-:W-:Y:S05]  /*2bb0*/  @!P0 BRA `(.L_x_48) ;  /* 0x0000000000048947 */ /* 0x001fea0003800000 */
[----:B------:R0:W5:Y:S02]  /*2bc0*/  LDG.E.LTC128B.U16 R114, desc[UR38][R56.64+0x20] ;  /* 0x0000202638727981 */ /* 0x000164000c1e1520 */
.L_x_48:
[----:B------:R-:W-:Y:S05]  /*2bd0*/  BSYNC B1 ;  /* 0x0000000000017941 */ /* 0x000fea0003800000 */
.L_x_47:
[----:B-----5:R-:W-:Y:S01]  /*2be0*/  HADD2.F32 R14, -RZ, R114.H0_H0 ;  /* 0x20000072ff0e7230 */ /* 0x020fe20000004100 */
[----:B------:R-:W-:Y:S04]  /*2bf0*/  BSSY B1, `(.L_x_49) ;  /* 0x0000008000017945 */ /* 0x000fe80003800000 */
[----:B------:R-:W-:-:S04]  /*2c00*/  FMUL R19, R14, R89 ;  /* 0x000000590e137220 */ /* 0x000fc80000400000 */
[----:B------:R-:W-:-:S05]  /*2c10*/  FFMA R19, R66, R88, R19 ;  /* 0x0000005842137223 */ /* 0x000fca0000000013 */
[----:B------:R-:W-:-:S05]  /*2c20*/  F2FP.F16.F32.PACK_AB R19, RZ, R19 ;  /* 0x00000013ff13723e */ /* 0x000fca00000000ff */
[----:B------:R0:W-:Y:S01]  /*2c30*/  @P0 STG.E.U16 desc[UR38][R58.64+0x20], R19 ;  /* 0x000020133a000986 */ /* 0x0001e2000c101526 */
[----:B------:R-:W-:-:S13]  /*2c40*/  ISETP.GT.AND P0, PT, R3, 0x8, P1 ;  /* 0x000000080300780c */ /* 0x000fda0000f04270 */
[----:B0-----:R-:W-:Y:S05]  /*2c50*/  @!P0 BRA `(.L_x_50) ;  /* 0x0000000000048947 */ /* 0x001fea0003800000 */
[----:B------:R0:W5:Y:S02]  /*2c60*/  LDG.E.LTC128B.U16 R114, desc[UR38][R56.64+0x22] ;  /* 0x0000222638727981 */ /* 0x000164000c1e1520 */
.L_x_50:
[----:B------:R-:W-:Y:S05]  /*2c70*/  BSYNC B1 ;  /* 0x0000000000017941 */ /* 0x000fea0003800000 */
.L_x_49:
[----:B-----5:R-:W-:Y:S01]  /*2c80*/  HADD2.F32 R14, -RZ, R114.H0_H0 ;  /* 0x20000072ff0e7230 */ /* 0x020fe20000004100 */
[----:B------:R-:W-:Y:S01]  /*2c90*/  ISETP.GT.AND P2, PT, R4, 0x18, PT ;  /* 0x000000180400780c */ /* 0x000fe20003f44270 */
[----:B------:R-:W-:Y:S03]  /*2ca0*/  BSSY B1, `(.L_x_51) ;  /* 0x0000009000017945 */ /* 0x000fe60003800000 */
[----:B------:R-:W-:Y:S01]  /*2cb0*/  FMUL R14, R14, R89 ;  /* 0x000000590e0e7220 */ /* 0x000fe20000400000 */
[----:B------:R-:W-:-:S03]  /*2cc0*/  P2R R101, PR, RZ, 0x4 ;  /* 0x00000004ff657803 */ /* 0x000fc60000000000 */
[----:B------:R-:W-:-:S05]  /*2cd0*/  FFMA R14, R67, R88, R14 ;  /* 0x00000058430e7223 */ /* 0x000fca000000000e */
[----:B------:R-:W-:-:S05]  /*2ce0*/  F2FP.F16.F32.PACK_AB R14, RZ, R14 ;  /* 0x0000000eff0e723e */ /* 0x000fca00000000ff */
[----:B------:R0:W-:Y:S01]  /*2cf0*/  @P0 STG.E.U16 desc[UR38][R58.64+0x22], R14 ;  /* 0x0000220e3a000986 */ /* 0x0001e2000c101526 */
[----:B------:R-:W-:-:S13]  /*2d00*/  ISETP.GT.AND P0, PT, R3, RZ, P2 ;  /* 0x000000ff0300720c */ /* 0x000fda0001704270 */
[----:B0-----:R-:W-:Y:S05]  /*2d10*/  @!P0 BRA `(.L_x_52) ;  /* 0x0000000000048947 */ /* 0x001fea0003800000 */
[----:B------:R0:W5:Y:S02]  /*2d20*/  LDG.E.LTC128B.U16 R114, desc[UR38][R6.64+0x30] ;  /* 0x0000302606727981 */ /* 0x000164000c1e1520 */
.L_x_52:
[----:B------:R-:W-:Y:S05]  /*2d30*/  BSYNC B1 ;  /* 0x0000000000017941 */ /* 0x000fea0003800000 */
.L_x_51:
[----:B-----5:R-:W-:Y:S01]  /*2d40*/  HADD2.F32 R14, -RZ, R114.H0_H0 ;  /* 0x20000072ff0e7230 */ /* 0x020fe20000004100 */
[----:B------:R-:W-:Y:S01]  /*2d50*/  ISETP.GT.AND P1, PT, R4, 0x19, PT ;  /* 0x000000190400780c */ /* 0x000fe20003f24270 */
[----:B------:R-:W-:Y:S01]  /*2d60*/  @P0 IMAD.MOV.U32 R20, RZ, RZ, R102 ;  /* 0x000000ffff140224 */ /* 0x000fe200078e0066 */
[----:B------:R-:W-:Y:S01]  /*2d70*/  BSSY B1, `(.L_x_53) ;  /* 0x000000a000017945 */ /* 0x000fe20003800000 */
[----:B------:R-:W-:Y:S02]  /*2d80*/  @P0 IMAD.MOV.U32 R21, RZ, RZ, R103 ;  /* 0x000000ffff150224 */ /* 0x000fe400078e0067 */
[----:B------:R-:W-:-:S04]  /*2d90*/  FMUL R19, R14, R89 ;  /* 0x000000590e137220 */ /* 0x000fc80000400000 */
[----:B------:R-:W-:Y:S01]  /*2da0*/  FFMA R19, R68, R88, R19 ;  /* 0x0000005844137223 */ /* 0x000fe20000000013 */
[----:B------:R-:W-:-:S04]  /*2db0*/  P2R R68, PR, RZ, 0x2 ;  /* 0x00000002ff447803 */ /* 0x000fc80000000000 */
[----:B------:R-:W-:-:S05]  /*2dc0*/  F2FP.F16.F32.PACK_AB R19, RZ, R19 ;  /* 0x00000013ff13723e */ /* 0x000fca00000000ff */
[----:B------:R0:W-:Y:S01]  /*2dd0*/  @P0 STG.E.U16 desc[UR38][R20.64+0x30], R19 ;  /* 0x0000301314000986 */ /* 0x0001e2000c101526 */
[----:B------:R-:W-:-:S13]  /*2de0*/  ISETP.GT.AND P0, PT, R3, RZ, P1 ;  /* 0x000000ff0300720c */ /* 0x000fda0000f04270 */
[----:B0-----:R-:W-:Y:S05]  /*2df0*/  @!P0 BRA `(.L_x_54) ;  /* 0x0000000000048947 */ /* 0x001fea0003800000 */
[----:B------:R0:W5:Y:S02]  /*2e00*/  LDG.E.LTC128B.U16 R114, desc[UR38][R6.64+0x32] ;  /* 0x0000322606727981 */ /* 0x000164000c1e1520 */
.L_x_54:
[----:B------:R-:W-:Y:S05]  /*2e10*/  BSYNC B1 ;  /* 0x0000000000017941 */ /* 0x000fea0003800000 */
.L_x_53:
        /* <DEDUP_REMOVED lines=11> */
.L_x_56:
[----:B------:R-:W-:Y:S05]  /*2ed0*/  BSYNC B1 ;  /* 0x0000000000017941 */ /* 0x000fea0003800000 */
.L_x_55:
        /* <DEDUP_REMOVED lines=9> */
.L_x_58:
[----:B------:R-:W-:Y:S05]  /*2f70*/  BSYNC B1 ;  /* 0x0000000000017941 */ /* 0x000fea0003800000 */
.L_x_57:
        /* <DEDUP_REMOVED lines=11> */
.L_x_60:
[----:B------:R-:W-:Y:S05]  /*3030*/  BSYNC B1 ;  /* 0x0000000000017941 */ /* 0x000fea0003800000 */
.L_x_59:
[----:B-----5:R-:W-:Y:S01]  /*3040*/  HADD2.F32 R14, -RZ, R114.H0_H0 ;  /* 0x20000072ff0e7230 */ /* 0x020fe20000004100 */
[----:B------:R-:W-:Y:S01]  /*3050*/  ISETP.GT.AND P1, PT, R4, 0x21, PT ;  /* 0x000000210400780c */ /* 0x000fe20003f24270 */
[----:B------:R-:W-:Y:S01]  /*3060*/  @P0 IMAD.MOV.U32 R20, RZ, RZ, R102 ;  /* 0x000000ffff140224 */ /* 0x000fe200078e0066 */
[----:B------:R-:W-:Y:S01]  /*3070*/  BSSY B1, `(.L_x_61) ;  /* 0x000000a000017945 */ /* 0x000fe20003800000 */
[----:B------:R-:W-:Y:S02]  /*3080*/  @P0 IMAD.MOV.U32 R21, RZ, RZ, R103 ;  /* 0x000000ffff150224 */ /* 0x000fe400078e0067 */
        /* <DEDUP_REMOVED lines=8> */
.L_x_62:
[----:B------:R-:W-:Y:S05]  /*3110*/  BSYNC B1 ;  /* 0x0000000000017941 */ /* 0x000fea0003800000 */
.L_x_61:
        /* <DEDUP_REMOVED lines=11> */
.L_x_64:
[----:B------:R-:W-:Y:S05]  /*31d0*/  BSYNC B1 ;  /* 0x0000000000017941 */ /* 0x000fea0003800000 */
.L_x_63:
        /* <DEDUP_REMOVED lines=9> */
.L_x_66:
[----:B------:R-:W-:Y:S05]  /*3270*/  BSYNC B1 ;  /* 0x0000000000017941 */ /* 0x000fea0003800000 */
.L_x_65:
        /* <DEDUP_REMOVED lines=11> */
.L_x_68:
[----:B------:R-:W-:Y:S05]  /*3330*/  BSYNC B1 ;  /* 0x0000000000017941 */ /* 0x000fea0003800000 */
.L_x_67:
        /* <DEDUP_REMOVED lines=13> */
.L_x_70:
[----:B------:R-:W-:Y:S05]  /*3410*/  BSYNC B1 ;  /* 0x0000000000017941 */ /* 0x000fea0003800000 */
.L_x_69:
        /* <DEDUP_REMOVED lines=11> */
.L_x_72:
[----:B------:R-:W-:Y:S05]  /*34d0*/  BSYNC B1 ;  /* 0x0000000000017941 */ /* 0x000fea0003800000 */
.L_x_71:
        /* <DEDUP_REMOVED lines=9> */
.L_x_74:
[----:B------:R-:W-:Y:S05]  /*3570*/  BSYNC B1 ;  /* 0x0000000000017941 */ /* 0x000fea0003800000 */
.L_x_73:
[----:B-----5:R-:W-:Y:S01]  /*3580*/  HADD2.F32 R14, -RZ, R114.H0_H0 ;  /* 0x20000072ff0e7230 */ /* 0x020fe20000004100 */
[----:B------:R-:W-:Y:S01]  /*3590*/  ISETP.GT.AND P3, PT, R4, 0x30, PT ;  /* 0x000000300400780c */ /* 0x000fe20003f64270 */
[----:B------:R-:W-:Y:S03]  /*35a0*/  BSSY B1, `(.L_x_75) ;  /* 0x0000008000017945 */ /* 0x000fe60003800000 */
[----:B------:R-:W-:-:S04]  /*35b0*/  FMUL R14, R14, R89 ;  /* 0x000000590e0e7220 */ /* 0x000fc80000400000 */
[----:B------:R-:W-:-:S05]  /*35c0*/  FFMA R14, R79, R88, R14 ;  /* 0x000000584f0e7223 */ /* 0x000fca000000000e */
[----:B------:R-:W-:-:S05]  /*35d0*/  F2FP.F16.F32.PACK_AB R14, RZ, R14 ;  /* 0x0000000eff0e723e */ /* 0x000fca00000000ff */
[----:B------:R0:W-:Y:S01]  /*35e0*/  @P0 STG.E.U16 desc[UR38][R58.64+0x52], R14 ;  /* 0x0000520e3a000986 */ /* 0x0001e2000c101526 */
[----:B------:R-:W-:-:S13]  /*35f0*/  ISETP.GT.AND P0, PT, R3, RZ, P3 ;  /* 0x000000ff0300720c */ /* 0x000fda0001f04270 */
[----:B0-----:R-:W-:Y:S05]  /*3600*/  @!P0 BRA `(.L_x_76) ;  /* 0x0000000000048947 */ /* 0x001fea0003800000 */
[----:B------:R0:W5:Y:S02]  /*3610*/  LDG.E.LTC128B.U16 R114, desc[UR38][R6.64+0x60] ;  /* 0x0000602606727981 */ /* 0x000164000c1e1520 */
.L_x_76:
[----:B------:R-:W-:Y:S05]  /*3620*/  BSYNC B1 ;  /* 0x0000000000017941 */ /* 0x000fea0003800000 */
.L_x_75:
[----:B-----5:R-:W-:Y:S01]  /*3630*/  HADD2.F32 R14, -RZ, R114.H0_H0 ;  /* 0x20000072ff0e7230 */ /* 0x020fe20000004100 */
[----:B------:R-:W-:Y:S01]  /*3640*/  ISETP.GT.AND P2, PT, R4, 0x31, PT ;  /* 0x000000310400780c */ /* 0x000fe20003f44270 */
[----:B------:R-:W-:Y:S01]  /*3650*/  @P0 IMAD.MOV.U32 R20, RZ, RZ, R102 ;  /* 0x000000ffff140224 */ /* 0x000fe200078e0066 */
[----:B------:R-:W-:Y:S01]  /*3660*/  BSSY B1, `(.L_x_77) ;  /* 0x0000009000017945 */ /* 0x000fe20003800000 */
[----:B------:R-:W-:Y:S02]  /*3670*/  @P0 IMAD.MOV.U32 R21, RZ, RZ, R103 ;  /* 0x000000ffff150224 */ /* 0x000fe400078e0067 */
[----:B------:R-:W-:-:S04]  /*3680*/  FMUL R19, R14, R89 ;  /* 0x000000590e137220 */ /* 0x000fc80000400000 */
[----:B------:R-:W-:-:S05]  /*3690*/  FFMA R19, R80, R88, R19 ;  /* 0x0000005850137223 */ /* 0x000fca0000000013 */
[----:B------:R-:W-:-:S05]  /*36a0*/  F2FP.F16.F32.PACK_AB R19, RZ, R19 ;  /* 0x00000013ff13723e */ /* 0x000fca00000000ff */
[----:B------:R0:W-:Y:S01]  /*36b0*/  @P0 STG.E.U16 desc[UR38][R20.64+0x60], R19 ;  /* 0x0000601314000986 */ /* 0x0001e2000c101526 */
[----:B------:R-:W-:-:S13]  /*36c0*/  ISETP.GT.AND P0, PT, R3, RZ, P2 ;  /* 0x000000ff0300720c */ /* 0x000fda0001704270 */
[----:B0-----:R-:W-:Y:S05]  /*36d0*/  @!P0 BRA `(.L_x_78) ;  /* 0x0000000000048947 */ /* 0x001fea0003800000 */
[----:B------:R0:W5:Y:S02]  /*36e0*/  LDG.E.LTC128B.U16 R114, desc[UR38][R6.64+0x62] ;  /* 0x0000622606727981 */ /* 0x000164000c1e1520 */
.L_x_78:
[----:B------:R-:W-:Y:S05]  /*36f0*/  BSYNC B1 ;  /* 0x0000000000017941 */ /* 0x000fea0003800000 */
.L_x_77:
        /* <DEDUP_REMOVED lines=11> */
.L_x_80:
[----:B------:R-:W-:Y:S05]  /*37b0*/  BSYNC B1 ;  /* 0x0000000000017941 */ /* 0x000fea0003800000 */
.L_x_79:
        /* <DEDUP_REMOVED lines=9> */
.L_x_82:
[----:B------:R-:W-:Y:S05]  /*3850*/  BSYNC B1 ;  /* 0x0000000000017941 */ /* 0x000fea0003800000 */
.L_x_81:
        /* <DEDUP_REMOVED lines=10> */
.L_x_84:
[----:B------:R-:W-:Y:S05]  /*3900*/  BSYNC B1 ;  /* 0x0000000000017941 */ /* 0x000fea0003800000 */
.L_x_83:
        /* <DEDUP_REMOVED lines=8> */
[----:B------:R-:W-:-:S05]  /*3990*/  IADD3 R20, P0, R15, R108, RZ ;  /* 0x0000006c0f147210 */ /* 0x000fca0007f1e0ff */
[----:B------:R-:W-:Y:S01]  /*39a0*/  IMAD.X R21, R5, 0x1, R109, P0 ;  /* 0x0000000105157824 */ /* 0x000fe200000e066d */
[----:B------:R-:W-:-:S05]  /*39b0*/  IADD3 R64, P0, R15, R108, RZ ;  /* 0x0000006c0f407210 */ /* 0x000fca0007f1e0ff */
[----:B------:R-:W-:Y:S01]  /*39c0*/  IMAD.X R65, R5, 0x1, R109, P0 ;  /* 0x0000000105417824 */ /* 0x000fe200000e066d */
[----:B------:R-:W-:-:S05]  /*39d0*/  IADD3 R14, P0, R15, R102, RZ ;  /* 0x000000660f0e7210 */ /* 0x000fca0007f1e0ff */
[----:B------:R-:W-:Y:S01]  /*39e0*/  IMAD.X R15, R5, 0x1, R103, P0 ;  /* 0x00000001050f7824 */ /* 0x000fe200000e0667 */
[----:B------:R-:W-:-:S04]  /*39f0*/  ISETP.GT.AND P0, PT, R4, 0x39, PT ;  /* 0x000000390400780c */ /* 0x000fc80003f04270 */
[----:B------:R-:W-:-:S13]  /*3a00*/  ISETP.GT.AND P4, PT, R3, RZ, P0 ;  /* 0x000000ff0300720c */ /* 0x000fda0000784270 */
[----:B0-----:R-:W-:Y:S05]  /*3a10*/  @!P4 BRA `(.L_x_86) ;  /* 0x000000000004c947 */ /* 0x001fea0003800000 */
[----:B------:R0:W5:Y:S02]  /*3a20*/  LDG.E.LTC128B.U16 R114, desc[UR38][R6.64+0x72] ;  /* 0x0000722606727981 */ /* 0x000164000c1e1520 */
.L_x_86:
[----:B------:R-:W-:Y:S05]  /*3a30*/  BSYNC B1 ;  /* 0x0000000000017941 */ /* 0x000fea0003800000 */
.L_x_85:
        /* <DEDUP_REMOVED lines=9> */
.L_x_88:
[----:B------:R-:W-:Y:S05]  /*3ad0*/  BSYNC B1 ;  /* 0x0000000000017941 */ /* 0x000fea0003800000 */
.L_x_87:
        /* <DEDUP_REMOVED lines=9> */
.L_x_90:
[----:B------:R-:W-:Y:S05]  /*3b70*/  BSYNC B1 ;  /* 0x0000000000017941 */ /* 0x000fea0003800000 */
.L_x_89:
[----:B-----5:R-:W-:-:S05]  /*3b80*/  HADD2.F32 R4, -RZ, R114.H0_H0 ;  /* 0x20000072ff047230 */ /* 0x020fca0000004100 */
[----:B------:R-:W-:-:S04]  /*3b90*/  FMUL R4, R4, R89 ;  /* 0x0000005904047220 */ /* 0x000fc80000400000 */
[----:B------:R-:W-:-:S05]  /*3ba0*/  FFMA R4, R87, R88, R4 ;  /* 0x0000005857047223 */ /* 0x000fca0000000004 */
[----:B------:R-:W-:-:S04]  /*3bb0*/  F2FP.F16.F32.PACK_AB R4, RZ, R4 ;  /* 0x00000004ff04723e */ /* 0x000fc800000000ff */
[----:B-1-34-:R-:W-:-:S05]  /*3bc0*/  PRMT R6, R4, 0x7610, R6 ;  /* 0x0000761004067816 */ /* 0x01afca0000000006 */
[----:B------:R1:W-:Y:S01]  /*3bd0*/  @P4 STG.E.U16 desc[UR38][R58.64+0x72], R6 ;  /* 0x000072063a004986 */ /* 0x0003e2000c101526 */
[----:B------:R-:W-:-:S13]  /*3be0*/  ISETP.GT.AND P4, PT, R3, 0x80, P6 ;  /* 0x000000800300780c */ /* 0x000fda0003784270 */
[----:B------:R-:W3:Y:S01]  /*3bf0*/  @P4 LDG.E.LTC128B.U16 R114, desc[UR38][R62.64] ;  /* 0x000000263e724981 */ /* 0x000ee2000c1e1520 */
[----:B------:R-:W-:Y:S01]  /*3c00*/  BSSY B1, `(.L_x_91) ;  /* 0x000000a000017945 */ /* 0x000fe20003800000 */
[----:B---3--:R-:W-:-:S05]  /*3c10*/  HADD2.F32 R4, -RZ, R114.H0_H0 ;  /* 0x20000072ff047230 */ /* 0x008fca0000004100 */
[----:B------:R-:W-:-:S04]  /*3c20*/  FMUL R5, R4, R89 ;  /* 0x0000005904057220 */ /* 0x000fc80000400000 */
[----:B------:R-:W-:-:S05]  /*3c30*/  FFMA R5, R24, R88, R5 ;  /* 0x0000005818057223 */ /* 0x000fca0000000005 */
[----:B------:R-:W-:-:S05]  /*3c40*/  F2FP.F16.F32.PACK_AB R5, RZ, R5 ;  /* 0x00000005ff05723e */ /* 0x000fca00000000ff */
[----:B------:R1:W-:Y:S01]  /*3c50*/  @P4 STG.E.U16 desc[UR38][R14.64], R5 ;  /* 0x000000050e004986 */ /* 0x0003e2000c101526 */
[----:B------:R-:W-:-:S04]  /*3c60*/  ISETP.NE.AND P4, PT, R116, RZ, PT ;  /* 0x000000ff7400720c */ /* 0x000fc80003f85270 */
[----:B------:R-:W-:-:S13]  /*3c70*/  ISETP.GT.AND P4, PT, R3, 0x80, P4 ;  /* 0x000000800300780c */ /* 0x000fda0002784270 */
[----:B-1----:R-:W-:Y:S05]  /*3c80*/  @!P4 BRA `(.L_x_92) ;  /* 0x000000000004c947 */ /* 0x002fea0003800000 */
[----:B------:R1:W5:Y:S02]  /*3c90*/  LDG.E.LTC128B.U16 R114, desc[UR38][R60.64+0x2] ;  /* 0x000002263c727981 */ /* 0x000364000c1e1520 */
.L_x_92:
[----:B------:R-:W-:Y:S05]  /*3ca0*/  BSYNC B1 ;  /* 0x0000000000017941 */ /* 0x000fea0003800000 */
.L_x_91:
[----:B-----5:R-:W-:Y:S01]  /*3cb0*/  HADD2.F32 R4, -RZ, R114.H0_H0 ;  /* 0x20000072ff047230 */ /* 0x020fe20000004100 */
[----:B------:R-:W-:Y:S01]  /*3cc0*/  ISETP.GT.AND P6, PT, R3, 0x88, P6 ;  /* 0x000000880300780c */ /* 0x000fe200037c4270 */
[----:B------:R-:W-:Y:S01]  /*3cd0*/  @P4 IMAD.MOV.U32 R5, RZ, RZ, R15 ;  /* 0x000000ffff054224 */ /* 0x000fe200078e000f */
[----:B------:R-:W-:Y:S02]  /*3ce0*/  BSSY B1, `(.L_x_93) ;  /* 0x0000009000017945 */ /* 0x000fe40003800000 */
[----:B------:R-:W-:-:S04]  /*3cf0*/  FMUL R4, R4, R89 ;  /* 0x0000005904047220 */ /* 0x000fc80000400000 */
[----:B------:R-:W-:-:S05]  /*3d00*/  FFMA R4, R25, R88, R4 ;  /* 0x0000005819047223 */ /* 0x000fca0000000004 */
[----:B------:R-:W-:-:S04]  /*3d10*/  F2FP.F16.F32.PACK_AB R4, RZ, R4 ;  /* 0x00000004ff04723e */ /* 0x000fc800000000ff */
[----:B------:R-:W-:Y:S01]  /*3d20*/  PRMT R6, R4, 0x7610, R6 ;  /* 0x0000761004067816 */ /* 0x000fe20000000006 */
[----:B------:R-:W-:-:S05]  /*3d30*/  @P4 IMAD.MOV.U32 R4, RZ, RZ, R14 ;  /* 0x000000ffff044224 */ /* 0x000fca00078e000e */
[----:B------:R3:W-:Y:S01]  /*3d40*/  @P4 STG.E.U16 desc[UR38][R4.64+0x2], R6 ;  /* 0x0000020604004986 */ /* 0x0007e2000c101526 */
[----:B------:R-:W-:Y:S05]  /*3d50*/  @!P6 BRA `(.L_x_94) ;  /* 0x000000000004e947 */ /* 0x000fea0003800000 */
[----:B------:R4:W5:Y:S02]  /*3d60*/  LDG.E.LTC128B.U16 R114, desc[UR38][R8.64] ;  /* 0x0000002608727981 */ /* 0x000964000c1e1520 */
.L_x_94:
[----:B------:R-:W-:Y:S05]  /*3d70*/  BSYNC B1 ;  /* 0x0000000000017941 */ /* 0x000fea0003800000 */
.L_x_93:
[----:B---3-5:R-:W-:Y:S01]  /*3d80*/  HADD2.F32 R4, -RZ, R114.H0_H0 ;  /* 0x20000072ff047230 */ /* 0x028fe20000004100 */
[----:B------:R-:W-:Y:S01]  /*3d90*/  ISETP.NE.AND P4, PT, R116, RZ, PT ;  /* 0x000000ff7400720c */ /* 0x000fe20003f85270 */
[----:B------:R-:W-:Y:S03]  /*3da0*/  BSSY B1, `(.L_x_95) ;  /* 0x0000008000017945 */ /* 0x000fe60003800000 */
[----:B------:R-:W-:Y:S01]  /*3db0*/  FMUL R5, R4, R89 ;  /* 0x0000005904057220 */ /* 0x000fe20000400000 */
[----:B------:R-:W-:-:S03]  /*3dc0*/  ISETP.GT.AND P4, PT, R3, 0x88, P4 ;  /* 0x000000880300780c */ /* 0x000fc60002784270 */
[----:B------:R-:W-:-:S05]  /*3dd0*/  FFMA R5, R26, R88, R5 ;  /* 0x000000581a057223 */ /* 0x000fca0000000005 */
[----:B------:R-:W-:-:S05]  /*3de0*/  F2FP.F16.F32.PACK_AB R5, RZ, R5 ;  /* 0x00000005ff05723e */ /* 0x000fca00000000ff */
[----:B------:R3:W-:Y:S01]  /*3df0*/  @P6 STG.E.U16 desc[UR38][R20.64], R5 ;  /* 0x0000000514006986 */ /* 0x0007e2000c101526 */
[----:B------:R-:W-:Y:S05]  /*3e00*/  @!P4 BRA `(.L_x_96) ;  /* 0x000000000004c947 */ /* 0x000fea0003800000 */
[----:B------:R0:W5:Y:S02]  /*3e10*/  LDG.E.LTC128B.U16 R114, desc[UR38][R12.64+0x2] ;  /* 0x000002260c727981 */ /* 0x000164000c1e1520 */
.L_x_96:
[----:B------:R-:W-:Y:S05]  /*3e20*/  BSYNC B1 ;  /* 0x0000000000017941 */ /* 0x000fea0003800000 */
.L_x_95:
[----:B-----5:R-:W-:Y:S01]  /*3e30*/  HADD2.F32 R4, -RZ, R114.H0_H0 ;  /* 0x20000072ff047230 */ /* 0x020fe20000004100 */
[----:B------:R-:W-:Y:S01]  /*3e40*/  ISETP.NE.AND P6, PT, R115, RZ, PT ;  /* 0x000000ff7300720c */ /* 0x000fe20003fc5270 */
[----:B------:R-:W-:Y:S03]  /*3e50*/  BSSY B1, `(.L_x_97) ;  /* 0x0000008000017945 */ /* 0x000fe60003800000 */
[----:B------:R-:W-:-:S04]  /*3e60*/  FMUL R4, R4, R89 ;  /* 0x0000005904047220 */ /* 0x000fc80000400000 */
[----:B------:R-:W-:-:S05]  /*3e70*/  FFMA R4, R27, R88, R4 ;  /* 0x000000581b047223 */ /* 0x000fca0000000004 */
[----:B------:R-:W-:-:S05]  /*3e80*/  F2FP.F16.F32.PACK_AB R4, RZ, R4 ;  /* 0x00000004ff04723e */ /* 0x000fca00000000ff */
[----:B------:R0:W-:Y:S01]  /*3e90*/  @P4 STG.E.U16 desc[UR38][R64.64+0x2], R4 ;  /* 0x0000020440004986 */ /* 0x0001e2000c101526 */
[----:B------:R-:W-:-:S13]  /*3ea0*/  ISETP.GT.AND P4, PT, R3, 0x80, P6 ;  /* 0x000000800300780c */ /* 0x000fda0003784270 */
[----:B0-----:R-:W-:Y:S05]  /*3eb0*/  @!P4 BRA `(.L_x_98) ;  /* 0x000000000004c947 */ /* 0x001fea0003800000 */
[----:B------:R0:W5:Y:S02]  /*3ec0*/  LDG.E.LTC128B.U16 R114, desc[UR38][R60.64+0x10] ;  /* 0x000010263c727981 */ /* 0x000164000c1e1520 */
.L_x_98:
[----:B------:R-:W-:Y:S05]  /*3ed0*/  BSYNC B1 ;  /* 0x0000000000017941 */ /* 0x000fea0003800000 */
.L_x_97:
[----:B-----5:R-:W-:Y:S01]  /*3ee0*/  HADD2.F32 R4, -RZ, R114.H0_H0 ;  /* 0x20000072ff047230 */ /* 0x020fe20000004100 */
[----:B------:R-:W-:Y:S01]  /*3ef0*/  ISETP.NE.AND P6, PT, R117, RZ, PT ;  /* 0x000000ff7500720c */ /* 0x000fe20003fc5270 */
[----:B------:R-:W-:Y:S03]  /*3f00*/  BSSY B1, `(.L_x_99) ;  /* 0x000000b000017945 */ /* 0x000fe60003800000 */
[----:B---3--:R-:W-:Y:S01]  /*3f10*/  FMUL R5, R4, R89 ;  /* 0x0000005904057220 */ /* 0x008fe20000400000 */
[----:B------:R-:W-:-:S03]  /*3f20*/  @P4 IMAD.MOV.U32 R4, RZ, RZ, R14 ;  /* 0x000000ffff044224 */ /* 0x000fc600078e000e */
[----:B------:R-:W-:-:S05]  /*3f30*/  FFMA R5, R28, R88, R5 ;  /* 0x000000581c057223 */ /* 0x000fca0000000005 */
[----:B------:R-:W-:-:S04]  /*3f40*/  F2FP.F16.F32.PACK_AB R5, RZ, R5 ;  /* 0x00000005ff05723e */ /* 0x000fc800000000ff */
[----:B------:R-:W-:Y:S01]  /*3f50*/  PRMT R6, R5, 0x7610, R6 ;  /* 0x0000761005067816 */ /* 0x000fe20000000006 */
[----:B------:R-:W-:-:S05]  /*3f60*/  @P4 IMAD.MOV.U32 R5, RZ, RZ, R15 ;  /* 0x000000ffff054224 */ /* 0x000fca00078e000f */
[----:B------:R3:W-:Y:S01]  /*3f70*/  @P4 STG.E.U16 desc[UR38][R4.64+0x10], R6 ;  /* 0x0000100604004986 */ /* 0x0007e2000c101526 */
[----:B------:R-:W-:-:S13]  /*3f80*/  ISETP.GT.AND P4, PT, R3, 0x80, P6 ;  /* 0x000000800300780c */ /* 0x000fda0003784270 */
[----:B---3--:R-:W-:Y:S05]  /*3f90*/  @!P4 BRA `(.L_x_100) ;  /* 0x000000000004c947 */ /* 0x008fea0003800000 */
[----:B------:R3:W5:Y:S02]  /*3fa0*/  LDG.E.LTC128B.U16 R114, desc[UR38][R60.64+0x12] ;  /* 0x000012263c727981 */ /* 0x000764000c1e1520 */
.L_x_100:
[----:B------:R-:W-:Y:S05]  /*3fb0*/  BSYNC B1 ;  /* 0x0000000000017941 */ /* 0x000fea0003800000 */
.L_x_99:
[----:B-----5:R-:W-:Y:S01]  /*3fc0*/  HADD2.F32 R4, -RZ, R114.H0_H0 ;  /* 0x20000072ff047230 */ /* 0x020fe20000004100 */
[----:B------:R-:W-:Y:S01]  /*3fd0*/  BSSY B1, `(.L_x_101) ;  /* 0x000000c000017945 */ /* 0x000fe20003800000 */
[----:B------:R-:W-:-:S03]  /*3fe0*/  @P4 IMAD.MOV.U32 R5, RZ, RZ, R15 ;  /* 0x000000ffff054224 */ /* 0x000fc600078e000f */
[----:B------:R-:W-:-:S04]  /*3ff0*/  FMUL R4, R4, R89 ;  /* 0x0000005904047220 */ /* 0x000fc80000400000 */
[----:B------:R-:W-:-:S05]  /*4000*/  FFMA R4, R29, R88, R4 ;  /* 0x000000581d047223 */ /* 0x000fca0000000004 */
[----:B------:R-:W-:-:S04]  /*4010*/  F2FP.F16.F32.PACK_AB R4, RZ, R4 ;  /* 0x00000004ff04723e */ /* 0x000fc800000000ff */
[----:B------:R-:W-:Y:S01]  /*4020*/  PRMT R6, R4, 0x7610, R6 ;  /* 0x0000761004067816 */ /* 0x000fe20000000006 */
[----:B------:R-:W-:-:S05]  /*4030*/  @P4 IMAD.MOV.U32 R4, RZ, RZ, R14 ;  /* 0x000000ffff044224 */ /* 0x000fca00078e000e */
[----:B------:R0:W-:Y:S01]  /*4040*/  @P4 STG.E.U16 desc[UR38][R4.64+0x12], R6 ;  /* 0x0000120604004986 */ /* 0x0001e2000c101526 */
[----:B------:R-:W-:-:S04]  /*4050*/  ISETP.NE.AND P4, PT, R115, RZ, PT ;  /* 0x000000ff7300720c */ /* 0x000fc80003f85270 */
[----:B------:R-:W-:-:S13]  /*4060*/  ISETP.GT.AND P4, PT, R3, 0x88, P4 ;  /* 0x000000880300780c */ /* 0x000fda0002784270 */
[----:B0-----:R-:W-:Y:S05]  /*4070*/  @!P4 BRA `(.L_x_102) ;  /* 0x000000000004c947 */ /* 0x001fea0003800000 */
[----:B------:R0:W5:Y:S02]  /*4080*/  LDG.E.LTC128B.U16 R114, desc[UR38][R12.64+0x10] ;  /* 0x000010260c727981 */ /* 0x000164000c1e1520 */
.L_x_102:
[----:B------:R-:W-:Y:S05]  /*4090*/  BSYNC B1 ;  /* 0x0000000000017941 */ /* 0x000fea0003800000 */
.L_x_101:
        /* <DEDUP_REMOVED lines=9> */
.L_x_104:
[----:B------:R-:W-:Y:S05]  /*4130*/  BSYNC B1 ;  /* 0x0000000000017941 */ /* 0x000fea0003800000 */
.L_x_103:
[----:B-----5:R-:W-:Y:S01]  /*4140*/  HADD2.F32 R4, -RZ, R114.H0_H0 ;  /* 0x20000072ff047230 */ /* 0x020fe20000004100 */
[----:B------:R-:W-:Y:S01]  /*4150*/  ISETP.NE.AND P6, PT, R118, RZ, PT ;  /* 0x000000ff7600720c */ /* 0x000fe20003fc5270 */
        /* <DEDUP_REMOVED lines=8> */
[----:B------:R-:W-:-:S13]  /*41e0*/  ISETP.GT.AND P4, PT, R3, 0x80, P6 ;  /* 0x000000800300780c */ /* 0x000fda0003784270 */
[----:B0-----:R-:W-:Y:S05]  /*41f0*/  @!P4 BRA `(.L_x_106) ;  /* 0x000000000004c947 */ /* 0x001fea0003800000 */
[----:B------:R0:W5:Y:S02]  /*4200*/  LDG.E.LTC128B.U16 R114, desc[UR38][R60.64+0x20] ;  /* 0x000020263c727981 */ /* 0x000164000c1e1520 */
.L_x_106:
[----:B------:R-:W-:Y:S05]  /*4210*/  BSYNC B1 ;  /* 0x0000000000017941 */ /* 0x000fea0003800000 */
.L_x_105:
[----:B-----5:R-:W-:Y:S01]  /*4220*/  HADD2.F32 R4, -RZ, R114.H0_H0 ;  /* 0x20000072ff047230 */ /* 0x020fe20000004100 */
[----:B------:R-:W-:Y:S01]  /*4230*/  ISETP.NE.AND P6, PT, R100, RZ, PT ;  /* 0x000000ff6400720c */ /* 0x000fe20003fc5270 */
[----:B------:R-:W-:Y:S03]  /*4240*/  BSSY B1, `(.L_x_107) ;  /* 0x000000b000017945 */ /* 0x000fe60003800000 */
[----:B------:R-:W-:Y:S01]  /*4250*/  FMUL R5, R4, R89 ;  /* 0x0000005904057220 */ /* 0x000fe20000400000 */
[----:B------:R-:W-:-:S03]  /*4260*/  @P4 IMAD.MOV.U32 R4, RZ, RZ, R14 ;  /* 0x000000ffff044224 */ /* 0x000fc600078e000e */
        /* <DEDUP_REMOVED lines=8> */
.L_x_108:
[----:B------:R-:W-:Y:S05]  /*42f0*/  BSYNC B1 ;  /* 0x0000000000017941 */ /* 0x000fea0003800000 */
.L_x_107:
        /* <DEDUP_REMOVED lines=13> */
.L_x_110:
[----:B------:R-:W-:Y:S05]  /*43d0*/  BSYNC B1 ;  /* 0x0000000000017941 */ /* 0x000fea0003800000 */
.L_x_109:
[----:B-----5:R-:W-:Y:S01]  /*43e0*/  HADD2.F32 R4, -RZ, R114.H0_H0 ;  /* 0x20000072ff047230 */ /* 0x020fe20000004100 */
[----:B------:R-:W-:Y:S04]  /*43f0*/  BSSY B1, `(.L_x_111) ;  /* 0x000000b000017945 */ /* 0x000fe80003800000 */
        /* <DEDUP_REMOVED lines=10> */
.L_x_112:
[----:B------:R-:W-:Y:S05]  /*44a0*/  BSYNC B1 ;  /* 0x0000000000017941 */ /* 0x000fea0003800000 */
.L_x_111:
        /* <DEDUP_REMOVED lines=13> */
.L_x_114:
[----:B------:R-:W-:Y:S05]  /*4580*/  BSYNC B1 ;  /* 0x0000000000017941 */ /* 0x000fea0003800000 */
.L_x_113:
        /* <DEDUP_REMOVED lines=13> */
.L_x_116:
[----:B------:R-:W-:Y:S05]  /*4660*/  BSYNC B1 ;  /* 0x0000000000017941 */ /* 0x000fea0003800000 */
.L_x_115:
        /* <DEDUP_REMOVED lines=13> */
.L_x_118:
[----:B------:R-:W-:Y:S05]  /*4740*/  BSYNC B1 ;  /* 0x0000000000017941 */ /* 0x000fea0003800000 */
.L_x_117:
        /* <DEDUP_REMOVED lines=12> */
.L_x_120:
[----:B------:R-:W-:Y:S05]  /*4810*/  BSYNC B1 ;  /* 0x0000000000017941 */ /* 0x000fea0003800000 */
.L_x_119:
        /* <DEDUP_REMOVED lines=13> */
.L_x_122:
[----:B------:R-:W-:Y:S05]  /*48f0*/  BSYNC B1 ;  /* 0x0000000000017941 */ /* 0x000fea0003800000 */
.L_x_121:
        /* <DEDUP_REMOVED lines=13> */
.L_x_124:
[----:B------:R-:W-:Y:S05]  /*49d0*/  BSYNC B1 ;  /* 0x0000000000017941 */ /* 0x000fea0003800000 */
.L_x_123:
        /* <DEDUP_REMOVED lines=13> */
.L_x_126:
[----:B------:R-:W-:Y:S05]  /*4ab0*/  BSYNC B1 ;  /* 0x0000000000017941 */ /* 0x000fea0003800000 */
.L_x_125:
        /* <DEDUP_REMOVED lines=12> */
.L_x_128:
[----:B------:R-:W-:Y:S05]  /*4b80*/  BSYNC B1 ;  /* 0x0000000000017941 */ /* 0x000fea0003800000 */
.L_x_127:
        /* <DEDUP_REMOVED lines=13> */
.L_x_130:
[----:B------:R-:W-:Y:S05]  /*4c60*/  BSYNC B1 ;  /* 0x0000000000017941 */ /* 0x000fea0003800000 */
.L_x_129:
        /* <DEDUP_REMOVED lines=12> */
.L_x_132:
[----:B------:R-:W-:Y:S05]  /*4d30*/  BSYNC B1 ;  /* 0x0000000000017941 */ /* 0x000fea0003800000 */
.L_x_131:
        /* <DEDUP_REMOVED lines=12> */
.L_x_134:
[----:B------:R-:W-:Y:S05]  /*4e00*/  BSYNC B1 ;  /* 0x0000000000017941 */ /* 0x000fea0003800000 */
.L_x_133:
[----:B-----5:R-:W-:Y:S01]  /*4e10*/  HADD2.F32 R4, -RZ, R114.H0_H0 ;  /* 0x20000072ff047230 */ /* 0x020fe20000004100 */
[----:B------:R-:W-:Y:S01]  /*4e20*/  ISETP.GT.AND P5, PT, R3, 0x88, P5 ;  /* 0x000000880300780c */ /* 0x000fe20002fa4270 */
        /* <DEDUP_REMOVED lines=8> */
[----:B------:R-:W-:Y:S05]  /*4eb0*/  @!P5 BRA `(.L_x_136) ;  /* 0x000000000004d947 */ /* 0x000fea0003800000 */
[----:B------:R0:W5:Y:S02]  /*4ec0*/  LDG.E.LTC128B.U16 R114, desc[UR38][R12.64+0x52] ;  /* 0x000052260c727981 */ /* 0x000164000c1e1520 */
.L_x_136:
[----:B------:R-:W-:Y:S05]  /*4ed0*/  BSYNC B1 ;  /* 0x0000000000017941 */ /* 0x000fea0003800000 */
.L_x_135:
[----:B0----5:R-:W-:Y:S01]  /*4ee0*/  HADD2.F32 R4, -RZ, R114.H0_H0 ;  /* 0x20000072ff047230 */ /* 0x021fe20000004100 */
        /* <DEDUP_REMOVED lines=11> */
.L_x_138:
[----:B------:R-:W-:Y:S05]  /*4fa0*/  BSYNC B1 ;  /* 0x0000000000017941 */ /* 0x000fea0003800000 */
.L_x_137:
[----:B0----5:R-:W-:Y:S01]  /*4fb0*/  HADD2.F32 R4, -RZ, R114.H0_H0 ;  /* 0x20000072ff047230 */ /* 0x021fe20000004100 */
        /* <DEDUP_REMOVED lines=11> */
.L_x_140:
[----:B------:R-:W-:Y:S05]  /*5070*/  BSYNC B1 ;  /* 0x0000000000017941 */ /* 0x000fea0003800000 */
.L_x_139:
        /* <DEDUP_REMOVED lines=12> */
.L_x_142:
[----:B------:R-:W-:Y:S05]  /*5140*/  BSYNC B1 ;  /* 0x0000000000017941 */ /* 0x000fea0003800000 */
.L_x_141:
        /* <DEDUP_REMOVED lines=12> */
.L_x_144:
[----:B------:R-:W-:Y:S05]  /*5210*/  BSYNC B1 ;  /* 0x0000000000017941 */ /* 0x000fea0003800000 */
.L_x_143:
        /* <DEDUP_REMOVED lines=12> */
.L_x_146:
[----:B------:R-:W-:Y:S05]  /*52e0*/  BSYNC B1 ;  /* 0x0000000000017941 */ /* 0x000fea0003800000 */
.L_x_145:
        /* <DEDUP_REMOVED lines=12> */
.L_x_148:
[----:B------:R-:W-:Y:S05]  /*53b0*/  BSYNC B1 ;  /* 0x0000000000017941 */ /* 0x000fea0003800000 */
.L_x_147:
        /* <DEDUP_REMOVED lines=9> */
.L_x_150:
[----:B------:R-:W-:Y:S05]  /*5450*/  BSYNC B1 ;  /* 0x0000000000017941 */ /* 0x000fea0003800000 */
.L_x_149:
        /* <DEDUP_REMOVED lines=12> */
.L_x_152:
[----:B------:R-:W-:Y:S05]  /*5520*/  BSYNC B1 ;  /* 0x0000000000017941 */ /* 0x000fea0003800000 */
.L_x_151:
[----:B------:R-:W-:Y:S05]  /*5530*/  @!P0 BRA `(.L_x_153) ;  /* 0x0000001400848947 */ /* 0x000fea0003800000 */
[----:B-----5:R-:W-:-:S05]  /*5540*/  HADD2.F32 R114, -RZ, R114.H0_H0 ;  /* 0x20000072ff727230 */ /* 0x020fca0000004100 */
[----:B------:R-:W-:-:S04]  /*5550*/  FMUL R114, R114, R89 ;  /* 0x0000005972727220 */ /* 0x000fc80000400000 */
[----:B------:R-:W-:-:S05]  /*5560*/  FFMA R114, R55, R88, R114 ;  /* 0x0000005837727223 */ /* 0x000fca0000000072 */
[----:B------:R-:W-:-:S05]  /*5570*/  F2FP.F16.F32.PACK_AB R114, RZ, R114 ;  /* 0x00000072ff72723e */ /* 0x000fca00000000ff */
[----:B------:R0:W-:Y:S01]  /*5580*/  STG.E.U16 desc[UR38][R10.64+0x72], R114 ;  /* 0x000072720a007986 */ /* 0x0001e2000c101526 */
[----:B------:R-:W-:Y:S05]  /*5590*/  BRA `(.L_x_153) ;  /* 0x00000014006c7947 */ /* 0x000fea0003800000 */
.L_x_30:
[----:B------:R-:W-:Y:S01]  /*55a0*/  ULDC.64 UR4, c[0x0][0x5c0] ;  /* 0x0001700000047ab9 */ /* 0x000fe20000000a00 */
[-C--:B------:R-:W-:Y:S01]  /*55b0*/  FMUL R56, R56, R88.reuse ;  /* 0x0000005838387220 */ /* 0x080fe20000400000 */
[----:B------:R-:W-:Y:S01]  /*55c0*/  LEA R10, P1, R110, UR4, 0x1 ;  /* 0x000000046e0a7c11 */ /* 0x000fe2000f8208ff */
[----:B------:R-:W-:Y:S01]  /*55d0*/  IMAD.SHL.U32 R7, R94, 0x2, RZ ;  /* 0x000000025e077824 */ /* 0x000fe200078e00ff */
[----:B------:R-:W-:Y:S01]  /*55e0*/  ISETP.GT.AND P3, PT, R4, 0x1, PT ;  /* 0x000000010400780c */ /* 0x000fe20003f64270 */
[----:B------:R-:W-:Y:S01]  /*55f0*/  FMUL R57, R57, R88 ;  /* 0x0000005839397220 */ /* 0x000fe20000400000 */
[----:B------:R-:W-:Y:S01]  /*5600*/  F2FP.F16.F32.PACK_AB R56, RZ, R56 ;  /* 0x00000038ff38723e */ /* 0x000fe200000000ff */
[-C--:B------:R-:W-:Y:S01]  /*5610*/  FMUL R58, R58, R88.reuse ;  /* 0x000000583a3a7220 */ /* 0x080fe20000400000 */
[----:B------:R-:W-:Y:S01]  /*5620*/  LEA.HI.X R11, R110, UR5, R103, 0x1, P1 ;  /* 0x000000056e0b7c11 */ /* 0x000fe200088f0c67 */
[-C--:B------:R-:W-:Y:S01]  /*5630*/  FMUL R59, R59, R88.reuse ;  /* 0x000000583b3b7220 */ /* 0x080fe20000400000 */
[----:B------:R-:W-:Y:S01]  /*5640*/  ISETP.GT.AND P1, PT, R3, RZ, P3 ;  /* 0x000000ff0300720c */ /* 0x000fe20001f24270 */
[----:B------:R-:W-:Y:S01]  /*5650*/  IMAD.SHL.U32 R19, R95, 0x2, RZ ;  /* 0x000000025f137824 */ /* 0x000fe200078e00ff */
[----:B------:R-:W-:Y:S01]  /*5660*/  ISETP.GT.AND P2, PT, R3, 0x8, P6 ;  /* 0x000000080300780c */ /* 0x000fe20003744270 */
[----:B------:R-:W-:Y:S01]  /*5670*/  @P0 STG.E.U16 desc[UR38][R10.64], R56 ;  /* 0x000000380a000986 */ /* 0x000fe2000c101526 */
[----:B------:R-:W-:Y:S01]  /*5680*/  SHF.L.U64.HI R5, R94, 0x1, R93 ;  /* 0x000000015e057819 */ /* 0x000fe2000001025d */
[----:B------:R-:W-:Y:S01]  /*5690*/  FMUL R60, R60, R88 ;  /* 0x000000583c3c7220 */ /* 0x000fe20000400000 */
[----:B------:R-:W-:Y:S01]  /*56a0*/  IADD3 R8, P0, R7, R10, RZ ;  /* 0x0000000a07087210 */ /* 0x000fe20007f1e0ff */
[-C--:B------:R-:W-:Y:S01]  /*56b0*/  FMUL R61, R61, R88.reuse ;  /* 0x000000583d3d7220 */ /* 0x080fe20000400000 */
[----:B------:R-:W-:Y:S01]  /*56c0*/  F2FP.F16.F32.PACK_AB R57, RZ, R57 ;  /* 0x00000039ff39723e */ /* 0x000fe200000000ff */
[----:B------:R-:W-:Y:S01]  /*56d0*/  FMUL R63, R63, R88 ;  /* 0x000000583f3f7220 */ /* 0x000fe20000400000 */
[----:B------:R-:W-:Y:S01]  /*56e0*/  F2FP.F16.F32.PACK_AB R58, RZ, R58 ;  /* 0x0000003aff3a723e */ /* 0x000fe200000000ff */
[----:B------:R-:W-:Y:S01]  /*56f0*/  IMAD.X R9, R5, 0x1, R11, P0 ;  /* 0x0000000105097824 */ /* 0x000fe200000e060b */
[----:B------:R-:W-:Y:S01]  /*5700*/  ISETP.GT.AND P0, PT, R3, 0x8, P3 ;  /* 0x000000080300780c */ /* 0x000fe20001f04270 */
[----:B------:R-:W-:Y:S01]  /*5710*/  @P1 STG.E.U16 desc[UR38][R10.64+0x2], R57 ;  /* 0x000002390a001986 */ /* 0x000fe2000c101526 */
[----:B------:R-:W-:Y:S01]  /*5720*/  F2FP.F16.F32.PACK_AB R59, RZ, R59 ;  /* 0x0000003bff3b723e */ /* 0x000fe200000000ff */
[----:B------:R-:W-:Y:S01]  /*5730*/  FMUL R62, R62, R88 ;  /* 0x000000583e3e7220 */ /* 0x000fe20000400000 */
[----:B------:R-:W-:Y:S01]  /*5740*/  SHF.L.U64.HI R13, R95, 0x1, R92 ;  /* 0x000000015f0d7819 */ /* 0x000fe2000001025c */
[----:B------:R-:W-:Y:S01]  /*5750*/  @P2 STG.E.U16 desc[UR38][R8.64], R58 ;  /* 0x0000003a08002986 */ /* 0x000fe2000c101526 */
[----:B------:R-:W-:Y:S01]  /*5760*/  IADD3 R6, P1, P2, R19, R10, R7 ;  /* 0x0000000a13067210 */ /* 0x000fe20007a3e007 */
[-C--:B------:R-:W-:Y:S01]  /*5770*/  FMUL R64, R64, R88.reuse ;  /* 0x0000005840407220 */ /* 0x080fe20000400000 */
[C---:B------:R-:W-:Y:S01]  /*5780*/  ISETP.GT.AND P4, PT, R4.reuse, 0x8, PT ;  /* 0x000000080400780c */ /* 0x040fe20003f84270 */
[-C--:B------:R-:W-:Y:S01]  /*5790*/  FMUL R65, R65, R88.reuse ;  /* 0x0000005841417220 */ /* 0x080fe20000400000 */
[----:B------:R-:W-:Y:S01]  /*57a0*/  ISETP.GT.AND P3, PT, R4, 0x9, PT ;  /* 0x000000090400780c */ /* 0x000fe20003f64270 */
[-C--:B------:R-:W-:Y:S01]  /*57b0*/  FMUL R66, R66, R88.reuse ;  /* 0x0000005842427220 */ /* 0x080fe20000400000 */
[----:B------:R-:W-:Y:S01]  /*57c0*/  IADD3.X R7, R13, R11, R5, P1, P2 ;  /* 0x0000000b0d077210 */ /* 0x000fe20000fe4405 */
[----:B------:R-:W-:Y:S01]  /*57d0*/  @P0 STG.E.U16 desc[UR38][R8.64+0x2], R59 ;  /* 0x0000023b08000986 */ /* 0x000fe2000c101526 */
[----:B------:R-:W-:Y:S01]  /*57e0*/  ISETP.GT.AND P1, PT, R3, RZ, P4 ;  /* 0x000000ff0300720c */ /* 0x000fe20002724270 */
[-C--:B------:R-:W-:Y:S01]  /*57f0*/  FMUL R67, R67, R88.reuse ;  /* 0x0000005843437220 */ /* 0x080fe20000400000 */
[----:B------:R-:W-:Y:S01]  /*5800*/  ISETP.GT.AND P0, PT, R3, RZ, P3 ;  /* 0x000000ff0300720c */ /* 0x000fe20001f04270 */
[----:B------:R-:W-:Y:S01]  /*5810*/  FMUL R68, R68, R88 ;  /* 0x0000005844447220 */ /* 0x000fe20000400000 */
[----:B------:R-:W-:Y:S01]  /*5820*/  F2FP.F16.F32.PACK_AB R60, RZ, R60 ;  /* 0x0000003cff3c723e */ /* 0x000fe200000000ff */
[-C--:B------:R-:W-:Y:S01]  /*5830*/  FMUL R69, R69, R88.reuse ;  /* 0x0000005845457220 */ /* 0x080fe20000400000 */
[----:B------:R-:W-:Y:S01]  /*5840*/  F2FP.F16.F32.PACK_AB R61, RZ, R61 ;  /* 0x0000003dff3d723e */ /* 0x000fe200000000ff */
[-C--:B------:R-:W-:Y:S01]  /*5850*/  FMUL R70, R70, R88.reuse ;  /* 0x0000005846467220 */ /* 0x080fe20000400000 */
[----:B------:R-:W-:Y:S01]  /*5860*/  F2FP.F16.F32.PACK_AB R63, RZ, R63 ;  /* 0x0000003fff3f723e */ /* 0x000fe200000000ff */
[----:B------:R-:W-:Y:S01]  /*5870*/  FMUL R71, R71, R88 ;  /* 0x0000005847477220 */ /* 0x000fe20000400000 */
[----:B------:R-:W-:Y:S01]  /*5880*/  F2FP.F16.F32.PACK_AB R62, RZ, R62 ;  /* 0x0000003eff3e723e */ /* 0x000fe200000000ff */
[----:B------:R-:W-:Y:S01]  /*5890*/  FMUL R72, R72, R88 ;  /* 0x0000005848487220 */ /* 0x000fe20000400000 */
[----:B------:R-:W-:Y:S01]  /*58a0*/  F2FP.F16.F32.PACK_AB R64, RZ, R64 ;  /* 0x00000040ff40723e */ /* 0x000fe200000000ff */
[----:B------:R-:W-:Y:S01]  /*58b0*/  @P1 STG.E.U16 desc[UR38][R10.64+0x10], R60 ;  /* 0x0000103c0a001986 */ /* 0x000fe2000c101526 */
[----:B------:R-:W-:Y:S01]  /*58c0*/  ISETP.GT.AND P1, PT, R3, 0x8, P4 ;  /* 0x000000080300780c */ /* 0x000fe20002724270 */
[-C--:B------:R-:W-:Y:S01]  /*58d0*/  FMUL R73, R73, R88.reuse ;  /* 0x0000005849497220 */ /* 0x080fe20000400000 */
[----:B------:R-:W-:Y:S01]  /*58e0*/  ISETP.GT.AND P2, PT, R4, 0x11, PT ;  /* 0x000000110400780c */ /* 0x000fe20003f44270 */
[----:B------:R-:W-:Y:S01]  /*58f0*/  @P0 STG.E.U16 desc[UR38][R10.64+0x12], R61 ;  /* 0x0000123d0a000986 */ /* 0x000fe2000c101526 */
[----:B------:R-:W-:Y:S01]  /*5900*/  ISETP.GT.AND P0, PT, R3, 0x8, P3 ;  /* 0x000000080300780c */ /* 0x000fe20001f04270 */
[-C--:B------:R-:W-:Y:S01]  /*5910*/  FMUL R74, R74, R88.reuse ;  /* 0x000000584a4a7220 */ /* 0x080fe20000400000 */
[----:B------:R-:W-:Y:S01]  /*5920*/  ISETP.GT.AND P3, PT, R4, 0x10, PT ;  /* 0x000000100400780c */ /* 0x000fe20003f64270 */
[-C--:B------:R-:W-:Y:S01]  /*5930*/  FMUL R75, R75, R88.reuse ;  /* 0x000000584b4b7220 */ /* 0x080fe20000400000 */
[----:B------:R-:W-:Y:S01]  /*5940*/  F2FP.F16.F32.PACK_AB R65, RZ, R65 ;  /* 0x00000041ff41723e */ /* 0x000fe200000000ff */
[----:B------:R-:W-:Y:S01]  /*5950*/  FMUL R76, R76, R88 ;  /* 0x000000584c4c7220 */ /* 0x000fe20000400000 */
[----:B------:R-:W-:Y:S01]  /*5960*/  F2FP.F16.F32.PACK_AB R66, RZ, R66 ;  /* 0x00000042ff42723e */ /* 0x000fe200000000ff */
[----:B------:R-:W-:Y:S01]  /*5970*/  FMUL R77, R77, R88 ;  /* 0x000000584d4d7220 */ /* 0x000fe20000400000 */
[----:B------:R-:W-:Y:S01]  /*5980*/  F2FP.F16.F32.PACK_AB R67, RZ, R67 ;  /* 0x00000043ff43723e */ /* 0x000fe200000000ff */
[----:B------:R-:W-:Y:S01]  /*5990*/  @P1 STG.E.U16 desc[UR38][R8.64+0x10], R62 ;  /* 0x0000103e08001986 */ /* 0x000fe2000c101526 */
[----:B------:R-:W-:Y:S01]  /*59a0*/  F2FP.F16.F32.PACK_AB R68, RZ, R68 ;  /* 0x00000044ff44723e */ /* 0x000fe200000000ff */
[-C--:B------:R-:W-:Y:S01]  /*59b0*/  FMUL R78, R78, R88.reuse ;  /* 0x000000584e4e7220 */ /* 0x080fe20000400000 */
[----:B------:R-:W-:Y:S01]  /*59c0*/  ISETP.GT.AND P1, PT, R4, 0x19, PT ;  /* 0x000000190400780c */ /* 0x000fe20003f24270 */
[----:B------:R-:W-:Y:S01]  /*59d0*/  @P0 STG.E.U16 desc[UR38][R8.64+0x12], R63 ;  /* 0x0000123f08000986 */ /* 0x000fe2000c101526 */
[----:B------:R-:W-:Y:S01]  /*59e0*/  ISETP.GT.AND P0, PT, R3, RZ, P3 ;  /* 0x000000ff0300720c */ /* 0x000fe20001f04270 */
[-C--:B------:R-:W-:Y:S01]  /*59f0*/  FMUL R79, R79, R88.reuse ;  /* 0x000000584f4f7220 */ /* 0x080fe20000400000 */
[----:B------:R-:W-:Y:S01]  /*5a00*/  F2FP.F16.F32.PACK_AB R69, RZ, R69 ;  /* 0x00000045ff45723e */ /* 0x000fe200000000ff */
[----:B------:R-:W-:Y:S01]  /*5a10*/  FMUL R80, R80, R88 ;  /* 0x0000005850507220 */ /* 0x000fe20000400000 */
[----:B------:R-:W-:Y:S01]  /*5a20*/  F2FP.F16.F32.PACK_AB R70, RZ, R70 ;  /* 0x00000046ff46723e */ /* 0x000fe200000000ff */
        /* <DEDUP_REMOVED lines=8> */
[----:B------:R-:W-:Y:S01]  /*5ab0*/  @P0 STG.E.U16 desc[UR38][R10.64+0x20], R64 ;  /* 0x000020400a000986 */ /* 0x000fe2000c101526 */
[----:B------:R-:W-:Y:S01]  /*5ac0*/  ISETP.GT.AND P0, PT, R3, RZ, P2 ;  /* 0x000000ff0300720c */ /* 0x000fe20001704270 */
[-C--:B------:R-:W-:Y:S01]  /*5ad0*/  FMUL R85, R85, R88.reuse ;  /* 0x0000005855557220 */ /* 0x080fe20000400000 */
[----:B------:R-:W-:Y:S01]  /*5ae0*/  F2FP.F16.F32.PACK_AB R75, RZ, R75 ;  /* 0x0000004bff4b723e */ /* 0x000fe200000000ff */
[-C--:B------:R-:W-:Y:S01]  /*5af0*/  FMUL R86, R86, R88.reuse ;  /* 0x0000005856567220 */ /* 0x080fe20000400000 */
[----:B------:R-:W-:Y:S01]  /*5b00*/  ISETP.GT.AND P5, PT, R4, 0x28, PT ;  /* 0x000000280400780c */ /* 0x000fe20003fa4270 */
[----:B------:R-:W-:Y:S01]  /*5b10*/  FMUL R87, R87, R88 ;  /* 0x0000005857577220 */ /* 0x000fe20000400000 */
[----:B------:R-:W-:Y:S01]  /*5b20*/  F2FP.F16.F32.PACK_AB R76, RZ, R76 ;  /* 0x0000004cff4c723e */ /* 0x000fe200000000ff */
[-C--:B------:R-:W-:Y:S01]  /*5b30*/  FMUL R24, R24, R88.reuse ;  /* 0x0000005818187220 */ /* 0x080fe20000400000 */
[----:B------:R-:W-:Y:S01]  /*5b40*/  ISETP.GT.AND P4, PT, R4, 0x29, PT ;  /* 0x000000290400780c */ /* 0x000fe20003f84270 */
[-C--:B------:R-:W-:Y:S01]  /*5b50*/  FMUL R25, R25, R88.reuse ;  /* 0x0000005819197220 */ /* 0x080fe20000400000 */
[----:B------:R-:W-:Y:S01]  /*5b60*/  F2FP.F16.F32.PACK_AB R77, RZ, R77 ;  /* 0x0000004dff4d723e */ /* 0x000fe200000000ff */
[----:B------:R-:W-:Y:S01]  /*5b70*/  FMUL R26, R26, R88 ;  /* 0x000000581a1a7220 */ /* 0x000fe20000400000 */
[----:B------:R-:W-:Y:S01]  /*5b80*/  F2FP.F16.F32.PACK_AB R78, RZ, R78 ;  /* 0x0000004eff4e723e */ /* 0x000fe200000000ff */
[----:B------:R-:W-:Y:S01]  /*5b90*/  @P0 STG.E.U16 desc[UR38][R10.64+0x22], R65 ;  /* 0x000022410a000986 */ /* 0x000fe2000c101526 */
[----:B------:R-:W-:Y:S01]  /*5ba0*/  ISETP.GT.AND P0, PT, R3, 0x8, P3 ;  /* 0x000000080300780c */ /* 0x000fe20001f04270 */
[-C--:B------:R-:W-:Y:S01]  /*5bb0*/  FMUL R27, R27, R88.reuse ;  /* 0x000000581b1b7220 */ /* 0x080fe20000400000 */
[----:B------:R-:W-:Y:S01]  /*5bc0*/  F2FP.F16.F32.PACK_AB R79, RZ, R79 ;  /* 0x0000004fff4f723e */ /* 0x000fe200000000ff */
[-C--:B------:R-:W-:Y:S01]  /*5bd0*/  FMUL R28, R28, R88.reuse ;  /* 0x000000581c1c7220 */ /* 0x080fe20000400000 */
[----:B------:R-:W-:Y:S01]  /*5be0*/  ISETP.GT.AND P3, PT, R4, 0x30, PT ;  /* 0x000000300400780c */ /* 0x000fe20003f64270 */
        /* <DEDUP_REMOVED lines=8> */
[----:B------:R-:W-:Y:S01]  /*5c70*/  @P0 STG.E.U16 desc[UR38][R8.64+0x20], R66 ;  /* 0x0000204208000986 */ /* 0x000fe2000c101526 */
[----:B------:R-:W-:Y:S01]  /*5c80*/  ISETP.GT.AND P0, PT, R3, 0x8, P2 ;  /* 0x000000080300780c */ /* 0x000fe20001704270 */
[-C--:B------:R-:W-:Y:S01]  /*5c90*/  FMUL R33, R33, R88.reuse ;  /* 0x0000005821217220 */ /* 0x080fe20000400000 */
[----:B------:R-:W-:Y:S01]  /*5ca0*/  ISETP.GT.AND P2, PT, R4, 0x18, PT ;  /* 0x000000180400780c */ /* 0x000fe20003f44270 */
[----:B------:R-:W-:Y:S01]  /*5cb0*/  FMUL R34, R34, R88 ;  /* 0x0000005822227220 */ /* 0x000fe20000400000 */
[----:B------:R-:W-:Y:S01]  /*5cc0*/  F2FP.F16.F32.PACK_AB R84, RZ, R84 ;  /* 0x00000054ff54723e */ /* 0x000fe200000000ff */
[-C--:B------:R-:W-:Y:S01]  /*5cd0*/  FMUL R35, R35, R88.reuse ;  /* 0x0000005823237220 */ /* 0x080fe20000400000 */
[----:B------:R-:W-:Y:S01]  /*5ce0*/  P2R R5, PR, RZ, 0x20 ;  /* 0x00000020ff057803 */ /* 0x000fe20000000000 */
[-C--:B------:R-:W-:Y:S01]  /*5cf0*/  FMUL R36, R36, R88.reuse ;  /* 0x0000005824247220 */ /* 0x080fe20000400000 */
[----:B------:R-:W-:Y:S01]  /*5d00*/  F2FP.F16.F32.PACK_AB R85, RZ, R85 ;  /* 0x00000055ff55723e */ /* 0x000fe200000000ff */
[----:B------:R-:W-:Y:S01]  /*5d10*/  FMUL R37, R37, R88 ;  /* 0x0000005825257220 */ /* 0x000fe20000400000 */
[----:B------:R-:W-:Y:S01]  /*5d20*/  F2FP.F16.F32.PACK_AB R86, RZ, R86 ;  /* 0x00000056ff56723e */ /* 0x000fe200000000ff */
[-C--:B------:R-:W-:Y:S01]  /*5d30*/  FMUL R38, R38, R88.reuse ;  /* 0x0000005826267220 */ /* 0x080fe20000400000 */
[----:B------:R-:W-:Y:S01]  /*5d40*/  F2FP.F16.F32.PACK_AB R87, RZ, R87 ;  /* 0x00000057ff57723e */ /* 0x000fe200000000ff */
[----:B------:R-:W-:Y:S01]  /*5d50*/  @P0 STG.E.U16 desc[UR38][R8.64+0x22], R67 ;  /* 0x0000224308000986 */ /* 0x000fe2000c101526 */
[----:B------:R-:W-:Y:S01]  /*5d60*/  ISETP.GT.AND P0, PT, R3, RZ, P2 ;  /* 0x000000ff0300720c */ /* 0x000fe20001704270 */
        /* <DEDUP_REMOVED lines=36> */
[----:B------:R-:W-:Y:S01]  /*5fb0*/  FMUL R55, R55, R88 ;  /* 0x0000005837377220 */ /* 0x000fe20000400000 */
[----:B------:R-:W-:-:S02]  /*5fc0*/  F2FP.F16.F32.PACK_AB R39, RZ, R39 ;  /* 0x00000027ff27723e */ /* 0x000fc400000000ff */
[----:B------:R-:W-:Y:S01]  /*5fd0*/  F2FP.F16.F32.PACK_AB R40, RZ, R40 ;  /* 0x00000028ff28723e */ /* 0x000fe200000000ff */
[----:B------:R-:W-:Y:S01]  /*5fe0*/  @P0 STG.E.U16 desc[UR38][R8.64+0x30], R70 ;  /* 0x0000304608000986 */ /* 0x000fe2000c101526 */
[----:B------:R-:W-:Y:S02]  /*5ff0*/  ISETP.GT.AND P0, PT, R3, 0x8, P1 ;  /* 0x000000080300780c */ /* 0x000fe40000f04270 */
[----:B------:R-:W-:Y:S02]  /*6000*/  ISETP.GT.AND P1, PT, R4, 0x21, PT ;  /* 0x000000210400780c */ /* 0x000fe40003f24270 */
[----:B------:R-:W-:Y:S02]  /*6010*/  F2FP.F16.F32.PACK_AB R41, RZ, R41 ;  /* 0x00000029ff29723e */ /* 0x000fe400000000ff */
[----:B------:R-:W-:Y:S02]  /*6020*/  F2FP.F16.F32.PACK_AB R42, RZ, R42 ;  /* 0x0000002aff2a723e */ /* 0x000fe400000000ff */
[----:B------:R-:W-:-:S02]  /*6030*/  F2FP.F16.F32.PACK_AB R43, RZ, R43 ;  /* 0x0000002bff2b723e */ /* 0x000fc400000000ff */
[----:B------:R-:W-:Y:S02]  /*6040*/  F2FP.F16.F32.PACK_AB R44, RZ, R44 ;  /* 0x0000002cff2c723e */ /* 0x000fe400000000ff */
[----:B------:R-:W-:Y:S01]  /*6050*/  F2FP.F16.F32.PACK_AB R45, RZ, R45 ;  /* 0x0000002dff2d723e */ /* 0x000fe200000000ff */
[----:B------:R-:W-:Y:S01]  /*6060*/  @P0 STG.E.U16 desc[UR38][R8.64+0x32], R71 ;  /* 0x0000324708000986 */ /* 0x000fe2000c101526 */
[----:B------:R-:W-:Y:S02]  /*6070*/  ISETP.GT.AND P0, PT, R3, RZ, P2 ;  /* 0x000000ff0300720c */ /* 0x000fe40001704270 */
[----:B------:R-:W-:Y:S02]  /*6080*/  F2FP.F16.F32.PACK_AB R46, RZ, R46 ;  /* 0x0000002eff2e723e */ /* 0x000fe400000000ff */
[----:B------:R-:W-:Y:S02]  /*6090*/  F2FP.F16.F32.PACK_AB R47, RZ, R47 ;  /* 0x0000002fff2f723e */ /* 0x000fe400000000ff */
[----:B------:R-:W-:-:S02]  /*60a0*/  F2FP.F16.F32.PACK_AB R48, RZ, R48 ;  /* 0x00000030ff30723e */ /* 0x000fc400000000ff */
[----:B------:R-:W-:Y:S02]  /*60b0*/  F2FP.F16.F32.PACK_AB R49, RZ, R49 ;  /* 0x00000031ff31723e */ /* 0x000fe400000000ff */
[----:B------:R-:W-:Y:S02]  /*60c0*/  F2FP.F16.F32.PACK_AB R50, RZ, R50 ;  /* 0x00000032ff32723e */ /* 0x000fe400000000ff */
[----:B------:R-:W-:Y:S01]  /*60d0*/  F2FP.F16.F32.PACK_AB R51, RZ, R51 ;  /* 0x00000033ff33723e */ /* 0x000fe200000000ff */
[----:B------:R-:W-:Y:S01]  /*60e0*/  @P0 STG.E.U16 desc[UR38][R10.64+0x40], R72 ;  /* 0x000040480a000986 */ /* 0x000fe2000c101526 */
[----:B------:R-:W-:Y:S02]  /*60f0*/  ISETP.GT.AND P0, PT, R3, RZ, P1 ;  /* 0x000000ff0300720c */ /* 0x000fe40000f04270 */
[----:B------:R-:W-:Y:S02]  /*6100*/  F2FP.F16.F32.PACK_AB R52, RZ, R52 ;  /* 0x00000034ff34723e */ /* 0x000fe400000000ff */
[----:B------:R-:W-:-:S02]  /*6110*/  F2FP.F16.F32.PACK_AB R53, RZ, R53 ;  /* 0x00000035ff35723e */ /* 0x000fc400000000ff */
[----:B------:R-:W-:Y:S02]  /*6120*/  F2FP.F16.F32.PACK_AB R54, RZ, R54 ;  /* 0x00000036ff36723e */ /* 0x000fe400000000ff */
[----:B------:R-:W-:-:S05]  /*6130*/  F2FP.F16.F32.PACK_AB R55, RZ, R55 ;  /* 0x00000037ff37723e */ /* 0x000fca00000000ff */
[----:B------:R-:W-:Y:S01]  /*6140*/  @P0 STG.E.U16 desc[UR38][R10.64+0x42], R73 ;  /* 0x000042490a000986 */ /* 0x000fe2000c101526 */
[----:B------:R-:W-:Y:S02]  /*6150*/  ISETP.GT.AND P0, PT, R3, 0x8, P2 ;  /* 0x000000080300780c */ /* 0x000fe40001704270 */
[----:B------:R-:W-:-:S11]  /*6160*/  ISETP.GT.AND P2, PT, R4, 0x38, PT ;  /* 0x000000380400780c */ /* 0x000fd60003f44270 */
[----:B------:R-:W-:Y:S01]  /*6170*/  @P0 STG.E.U16 desc[UR38][R8.64+0x40], R74 ;  /* 0x0000404a08000986 */ /* 0x000fe2000c101526 */
[----:B------:R-:W-:-:S13]  /*6180*/  ISETP.GT.AND P0, PT, R3, 0x8, P1 ;  /* 0x000000080300780c */ /* 0x000fda0000f04270 */
[----:B------:R-:W-:Y:S01]  /*6190*/  @P0 STG.E.U16 desc[UR38][R8.64+0x42], R75 ;  /* 0x0000424b08000986 */ /* 0x000fe2000c101526 */
[----:B------:R-:W-:-:S13]  /*61a0*/  ISETP.GT.AND P0, PT, R3, RZ, P5 ;  /* 0x000000ff0300720c */ /* 0x000fda0002f04270 */
[----:B------:R-:W-:Y:S01]  /*61b0*/  @P0 STG.E.U16 desc[UR38][R10.64+0x50], R76 ;  /* 0x0000504c0a000986 */ /* 0x000fe2000c101526 */
[----:B------:R-:W-:-:S13]  /*61c0*/  ISETP.GT.AND P0, PT, R3, RZ, P4 ;  /* 0x000000ff0300720c */ /* 0x000fda0002704270 */
[----:B------:R-:W-:Y:S01]  /*61d0*/  @P0 STG.E.U16 desc[UR38][R10.64+0x52], R77 ;  /* 0x0000524d0a000986 */ /* 0x000fe2000c101526 */
[----:B------:R-:W-:-:S13]  /*61e0*/  ISETP.GT.AND P0, PT, R3, 0x8, P5 ;  /* 0x000000080300780c */ /* 0x000fda0002f04270 */
[----:B------:R-:W-:Y:S01]  /*61f0*/  @P0 STG.E.U16 desc[UR38][R8.64+0x50], R78 ;  /* 0x0000504e08000986 */ /* 0x000fe2000c101526 */
[----:B------:R-:W-:-:S13]  /*6200*/  ISETP.GT.AND P0, PT, R3, 0x8, P4 ;  /* 0x000000080300780c */ /* 0x000fda0002704270 */
[----:B------:R-:W-:Y:S01]  /*6210*/  @P0 STG.E.U16 desc[UR38][R8.64+0x52], R79 ;  /* 0x0000524f08000986 */ /* 0x000fe2000c101526 */
[----:B------:R-:W-:-:S13]  /*6220*/  ISETP.GT.AND P0, PT, R3, RZ, P3 ;  /* 0x000000ff0300720c */ /* 0x000fda0001f04270 */
[----:B------:R-:W-:Y:S01]  /*6230*/  @P0 STG.E.U16 desc[UR38][R10.64+0x60], R80 ;  /* 0x000060500a000986 */ /* 0x000fe2000c101526 */
[----:B------:R-:W-:-:S04]  /*6240*/  ISETP.GT.AND P0, PT, R4, 0x31, PT ;  /* 0x000000310400780c */ /* 0x000fc80003f04270 */
[----:B------:R-:W-:-:S13]  /*6250*/  ISETP.GT.AND P1, PT, R3, RZ, P0 ;  /* 0x000000ff0300720c */ /* 0x000fda0000724270 */
[----:B------:R-:W-:Y:S01]  /*6260*/  @P1 STG.E.U16 desc[UR38][R10.64+0x62], R81 ;  /* 0x000062510a001986 */ /* 0x000fe2000c101526 */
[----:B------:R-:W-:-:S13]  /*6270*/  ISETP.GT.AND P1, PT, R3, 0x8, P3 ;  /* 0x000000080300780c */ /* 0x000fda0001f24270 */
[----:B------:R-:W-:Y:S01]  /*6280*/  @P1 STG.E.U16 desc[UR38][R8.64+0x60], R82 ;  /* 0x0000605208001986 */ /* 0x000fe2000c101526 */
[----:B------:R-:W-:-:S13]  /*6290*/  ISETP.GT.AND P1, PT, R3, 0x8, P0 ;  /* 0x000000080300780c */ /* 0x000fda0000724270 */
[----:B------:R-:W-:Y:S01]  /*62a0*/  @P1 STG.E.U16 desc[UR38][R8.64+0x62], R83 ;  /* 0x0000625308001986 */ /* 0x000fe2000c101526 */
[----:B------:R-:W-:-:S05]  /*62b0*/  IADD3 R14, P1, R19, R8, RZ ;  /* 0x00000008130e7210 */ /* 0x000fca0007f3e0ff */
[----:B------:R-:W-:Y:S01]  /*62c0*/  IMAD.X R15, R13, 0x1, R9, P1 ;  /* 0x000000010d0f7824 */ /* 0x000fe200008e0609 */
[----:B------:R-:W-:-:S13]  /*62d0*/  ISETP.GT.AND P1, PT, R3, RZ, P2 ;  /* 0x000000ff0300720c */ /* 0x000fda0001724270 */
[----:B------:R-:W-:Y:S01]  /*62e0*/  @P1 STG.E.U16 desc[UR38][R10.64+0x70], R84 ;  /* 0x000070540a001986 */ /* 0x000fe2000c101526 */
[----:B------:R-:W-:-:S05]  /*62f0*/  IADD3 R20, P1, R19, R8, RZ ;  /* 0x0000000813147210 */ /* 0x000fca0007f3e0ff */
[----:B------:R-:W-:Y:S01]  /*6300*/  IMAD.X R21, R13, 0x1, R9, P1 ;  /* 0x000000010d157824 */ /* 0x000fe200008e0609 */
[----:B------:R-:W-:-:S05]  /*6310*/  IADD3 R12, P1, R19, R10, RZ ;  /* 0x0000000a130c7210 */ /* 0x000fca0007f3e0ff */
[----:B------:R-:W-:Y:S01]  /*6320*/  IMAD.X R13, R13, 0x1, R11, P1 ;  /* 0x000000010d0d7824 */ /* 0x000fe200008e060b */
[----:B------:R-:W-:-:S04]  /*6330*/  ISETP.GT.AND P1, PT, R4, 0x39, PT ;  /* 0x000000390400780c */ /* 0x000fc80003f24270 */
[----:B------:R-:W-:-:S13]  /*6340*/  ISETP.GT.AND P5, PT, R3, RZ, P1 ;  /* 0x000000ff0300720c */ /* 0x000fda0000fa4270 */
[----:B------:R-:W-:Y:S01]  /*6350*/  @P5 STG.E.U16 desc[UR38][R10.64+0x72], R85 ;  /* 0x000072550a005986 */ /* 0x000fe2000c101526 */
[----:B------:R-:W-:-:S13]  /*6360*/  ISETP.GT.AND P5, PT, R3, 0x8, P2 ;  /* 0x000000080300780c */ /* 0x000fda00017a4270 */
[----:B------:R-:W-:Y:S01]  /*6370*/  @P5 STG.E.U16 desc[UR38][R8.64+0x70], R86 ;  /* 0x0000705608005986 */ /* 0x000fe2000c101526 */
[----:B------:R-:W-:-:S13]  /*6380*/  ISETP.GT.AND P5, PT, R3, 0x8, P1 ;  /* 0x000000080300780c */ /* 0x000fda0000fa4270 */
[----:B------:R0:W-:Y:S01]  /*6390*/  @P5 STG.E.U16 desc[UR38][R8.64+0x72], R87 ;  /* 0x0000725708005986 */ /* 0x0001e2000c101526 */
[C---:B------:R-:W-:Y:S02]  /*63a0*/  ISETP.GT.AND P5, PT, R3.reuse, 0x80, P6 ;  /* 0x000000800300780c */ /* 0x040fe400037a4270 */
[----:B------:R-:W-:-:S11]  /*63b0*/  ISETP.GT.AND P6, PT, R3, 0x88, P6 ;  /* 0x000000880300780c */ /* 0x000fd600037c4270 */
[----:B------:R-:W-:Y:S01]  /*63c0*/  @P5 STG.E.U16 desc[UR38][R12.64], R24 ;  /* 0x000000180c005986 */ /* 0x000fe2000c101526 */
[----:B------:R-:W-:-:S04]  /*63d0*/  ISETP.GT.AND P5, PT, R4, 0x1, PT ;  /* 0x000000010400780c */ /* 0x000fc80003fa4270 */
[----:B------:R-:W-:-:S13]  /*63e0*/  ISETP.GT.AND P5, PT, R3, 0x80, P5 ;  /* 0x000000800300780c */ /* 0x000fda0002fa4270 */
[----:B0-----:R-:W-:Y:S02]  /*63f0*/  @P5 IMAD.MOV.U32 R8, RZ, RZ, R12 ;  /* 0x000000ffff085224 */ /* 0x001fe400078e000c */
[----:B------:R-:W-:-:S05]  /*6400*/  @P5 IMAD.MOV.U32 R9, RZ, RZ, R13 ;  /* 0x000000ffff095224 */ /* 0x000fca00078e000d */
[----:B------:R0:W-:Y:S01]  /*6410*/  @P5 STG.E.U16 desc[UR38][R8.64+0x2], R25 ;  /* 0x0000021908005986 */ /* 0x0001e2000c101526 */
[----:B------:R-:W-:-:S03]  /*6420*/  ISETP.NE.AND P5, PT, R5, RZ, PT ;  /* 0x000000ff0500720c */ /* 0x000fc60003fa5270 */
[----:B------:R-:W-:Y:S01]  /*6430*/  @P6 STG.E.U16 desc[UR38][R14.64], R26 ;  /* 0x0000001a0e006986 */ /* 0x000fe2000c101526 */
[----:B------:R-:W-:-:S04]  /*6440*/  ISETP.GT.AND P6, PT, R4, 0x1, PT ;  /* 0x000000010400780c */ /* 0x000fc80003fc4270 */
[----:B------:R-:W-:-:S13]  /*6450*/  ISETP.GT.AND P6, PT, R3, 0x88, P6 ;  /* 0x000000880300780c */ /* 0x000fda00037c4270 */
[----:B------:R-:W-:Y:S01]  /*6460*/  @P6 STG.E.U16 desc[UR38][R20.64+0x2], R27 ;  /* 0x0000021b14006986 */ /* 0x000fe2000c101526 */
[----:B------:R-:W-:-:S04]  /*6470*/  ISETP.GT.AND P6, PT, R4, 0x8, PT ;  /* 0x000000080400780c */ /* 0x000fc80003fc4270 */
[----:B------:R-:W-:-:S13]  /*6480*/  ISETP.GT.AND P6, PT, R3, 0x80, P6 ;  /* 0x000000800300780c */ /* 0x000fda00037c4270 */
[----:B0-----:R-:W-:Y:S02]  /*6490*/  @P6 IMAD.MOV.U32 R8, RZ, RZ, R12 ;  /* 0x000000ffff086224 */ /* 0x001fe400078e000c */
[----:B------:R-:W-:-:S05]  /*64a0*/  @P6 IMAD.MOV.U32 R9, RZ, RZ, R13 ;  /* 0x000000ffff096224 */ /* 0x000fca00078e000d */
[----:B------:R0:W-:Y:S01]  /*64b0*/  @P6 STG.E.U16 desc[UR38][R8.64+0x10], R28 ;  /* 0x0000101c08006986 */ /* 0x0001e2000c101526 */
[----:B------:R-:W-:-:S04]  /*64c0*/  ISETP.GT.AND P6, PT, R4, 0x9, PT ;  /* 0x000000090400780c */ /* 0x000fc80003fc4270 */
[----:B------:R-:W-:-:S13]  /*64d0*/  ISETP.GT.AND P6, PT, R3, 0x80, P6 ;  /* 0x000000800300780c */ /* 0x000fda00037c4270 */
[----:B0-----:R-:W-:Y:S02]  /*64e0*/  @P6 IMAD.MOV.U32 R8, RZ, RZ, R12 ;  /* 0x000000ffff086224 */ /* 0x001fe400078e000c */
[----:B------:R-:W-:-:S05]  /*64f0*/  @P6 IMAD.MOV.U32 R9, RZ, RZ, R13 ;  /* 0x000000ffff096224 */ /* 0x000fca00078e000d */
[----:B------:R0:W-:Y:S01]  /*6500*/  @P6 STG.E.U16 desc[UR38][R8.64+0x12], R29 ;  /* 0x0000121d08006986 */ /* 0x0001e2000c101526 */
[----:B------:R-:W-:-:S04]  /*6510*/  ISETP.GT.AND P6, PT, R4, 0x8, PT ;  /* 0x000000080400780c */ /* 0x000fc80003fc4270 */
[----:B------:R-:W-:-:S13]  /*6520*/  ISETP.GT.AND P6, PT, R3, 0x88, P6 ;  /* 0x000000880300780c */ /* 0x000fda00037c4270 */
        /* <DEDUP_REMOVED lines=45> */
[----:B------:R-:W-:Y:S01]  /*6800*/  @P6 STG.E.U16 desc[UR38][R8.64+0x42], R41 ;  /* 0x0000422908006986 */ /* 0x000fe2000c101526 */
[----:B------:R-:W-:-:S04]  /*6810*/  ISETP.GT.AND P6, PT, R4, 0x20, PT ;  /* 0x000000200400780c */ /* 0x000fc80003fc4270 */
[----:B------:R-:W-:-:S13]  /*6820*/  ISETP.GT.AND P6, PT, R3, 0x88, P6 ;  /* 0x000000880300780c */ /* 0x000fda00037c4270 */
[----:B------:R-:W-:Y:S01]  /*6830*/  @P6 STG.E.U16 desc[UR38][R6.64+0x40], R42 ;  /* 0x0000402a06006986 */ /* 0x000fe2000c101526 */
[----:B------:R-:W-:-:S04]  /*6840*/  ISETP.GT.AND P6, PT, R4, 0x21, PT ;  /* 0x000000210400780c */ /* 0x000fc80003fc4270 */
[----:B------:R-:W-:-:S13]  /*6850*/  ISETP.GT.AND P6, PT, R3, 0x88, P6 ;  /* 0x000000880300780c */ /* 0x000fda00037c4270 */
[----:B------:R-:W-:Y:S02]  /*6860*/  @P6 IMAD.MOV.U32 R4, RZ, RZ, R6 ;  /* 0x000000ffff046224 */ /* 0x000fe400078e0006 */
[----:B------:R-:W-:-:S05]  /*6870*/  @P6 IMAD.MOV.U32 R5, RZ, RZ, R7 ;  /* 0x000000ffff056224 */ /* 0x000fca00078e0007 */
[----:B------:R0:W-:Y:S01]  /*6880*/  @P6 STG.E.U16 desc[UR38][R4.64+0x42], R43 ;  /* 0x0000422b04006986 */ /* 0x0001e2000c101526 */
[C---:B------:R-:W-:Y:S02]  /*6890*/  ISETP.GT.AND P6, PT, R3.reuse, 0x80, P5 ;  /* 0x000000800300780c */ /* 0x040fe40002fc4270 */
[----:B------:R-:W-:-:S11]  /*68a0*/  ISETP.GT.AND P5, PT, R3, 0x88, P5 ;  /* 0x000000880300780c */ /* 0x000fd60002fa4270 */
[----:B0-----:R-:W-:Y:S02]  /*68b0*/  @P6 IMAD.MOV.U32 R4, RZ, RZ, R12 ;  /* 0x000000ffff046224 */ /* 0x001fe400078e000c */
[----:B------:R-:W-:-:S05]  /*68c0*/  @P6 IMAD.MOV.U32 R5, RZ, RZ, R13 ;  /* 0x000000ffff056224 */ /* 0x000fca00078e000d */
[----:B------:R0:W-:Y:S01]  /*68d0*/  @P6 STG.E.U16 desc[UR38][R4.64+0x50], R44 ;  /* 0x0000502c04006986 */ /* 0x0001e2000c101526 */
[C---:B------:R-:W-:Y:S02]  /*68e0*/  ISETP.GT.AND P6, PT, R3.reuse, 0x80, P4 ;  /* 0x000000800300780c */ /* 0x040fe400027c4270 */
[----:B------:R-:W-:-:S11]  /*68f0*/  ISETP.GT.AND P4, PT, R3, 0x88, P4 ;  /* 0x000000880300780c */ /* 0x000fd60002784270 */
[----:B0-----:R-:W-:Y:S02]  /*6900*/  @P6 IMAD.MOV.U32 R4, RZ, RZ, R12 ;  /* 0x000000ffff046224 */ /* 0x001fe400078e000c */
[----:B------:R-:W-:-:S05]  /*6910*/  @P6 IMAD.MOV.U32 R5, RZ, RZ, R13 ;  /* 0x000000ffff056224 */ /* 0x000fca00078e000d */
[----:B------:R0:W-:Y:S02]  /*6920*/  @P6 STG.E.U16 desc[UR38][R4.64+0x52], R45 ;  /* 0x0000522d04006986 */ /* 0x0001e4000c101526 */
[----:B0-----:R-:W-:Y:S02]  /*6930*/  @P5 IMAD.MOV.U32 R4, RZ, RZ, R6 ;  /* 0x000000ffff045224 */ /* 0x001fe400078e0006 */
[----:B------:R-:W-:-:S05]  /*6940*/  @P5 IMAD.MOV.U32 R5, RZ, RZ, R7 ;  /* 0x000000ffff055224 */ /* 0x000fca00078e0007 */
[----:B------:R0:W-:Y:S01]  /*6950*/  @P5 STG.E.U16 desc[UR38][R4.64+0x50], R46 ;  /* 0x0000502e04005986 */ /* 0x0001e2000c101526 */
[C---:B------:R-:W-:Y:S02]  /*6960*/  ISETP.GT.AND P5, PT, R3.reuse, 0x80, P3 ;  /* 0x000000800300780c */ /* 0x040fe40001fa4270 */
[----:B------:R-:W-:Y:S01]  /*6970*/  ISETP.GT.AND P3, PT, R3, 0x88, P3 ;  /* 0x000000880300780c */ /* 0x000fe20001f64270 */
        /* <DEDUP_REMOVED lines=17> */
[----:B------:R0:W-:Y:S02]  /*6a90*/  @P3 STG.E.U16 desc[UR38][R4.64+0x60], R50 ;  /* 0x0000603204003986 */ /* 0x0001e4000c101526 */
[----:B0-----:R-:W-:Y:S02]  /*6aa0*/  @P0 IMAD.MOV.U32 R4, RZ, RZ, R6 ;  /* 0x000000ffff040224 */ /* 0x001fe400078e0006 */
[----:B------:R-:W-:-:S05]  /*6ab0*/  @P0 IMAD.MOV.U32 R5, RZ, RZ, R7 ;  /* 0x000000ffff050224 */ /* 0x000fca00078e0007 */
[----:B------:R0:W-:Y:S02]  /*6ac0*/  @P0 STG.E.U16 desc[UR38][R4.64+0x62], R51 ;  /* 0x0000623304000986 */ /* 0x0001e4000c101526 */
[----:B0-----:R-:W-:Y:S02]  /*6ad0*/  @P5 IMAD.MOV.U32 R4, RZ, RZ, R12 ;  /* 0x000000ffff045224 */ /* 0x001fe400078e000c */
[----:B------:R-:W-:-:S05]  /*6ae0*/  @P5 IMAD.MOV.U32 R5, RZ, RZ, R13 ;  /* 0x000000ffff055224 */ /* 0x000fca00078e000d */
[----:B------:R0:W-:Y:S04]  /*6af0*/  @P5 STG.E.U16 desc[UR38][R4.64+0x70], R52 ;  /* 0x0000703404005986 */ /* 0x0001e8000c101526 */
[----:B------:R1:W-:Y:S01]  /*6b00*/  @P4 STG.E.U16 desc[UR38][R12.64+0x72], R53 ;  /* 0x000072350c004986 */ /* 0x0003e2000c101526 */
[----:B0-----:R-:W-:Y:S02]  /*6b10*/  @P2 IMAD.MOV.U32 R4, RZ, RZ, R6 ;  /* 0x000000ffff042224 */ /* 0x001fe400078e0006 */
[----:B------:R-:W-:-:S05]  /*6b20*/  @P2 IMAD.MOV.U32 R5, RZ, RZ, R7 ;  /* 0x000000ffff052224 */ /* 0x000fca00078e0007 */
[----:B------:R1:W-:Y:S04]  /*6b30*/  @P2 STG.E.U16 desc[UR38][R4.64+0x70], R54 ;  /* 0x0000703604002986 */ /* 0x0003e8000c101526 */
[----:B------:R1:W-:Y:S02]  /*6b40*/  @P1 STG.E.U16 desc[UR38][R6.64+0x72], R55 ;  /* 0x0000723706001986 */ /* 0x0003e4000c101526 */
.L_x_153:
[----:B------:R-:W-:Y:S05]  /*6b50*/  BSYNC B0 ;  /* 0x0000000000007941 */ /* 0x000fea0003800000 */
.L_x_29:
[----:B------:R-:W-:Y:S01]  /*6b60*/  IADD3 R16, P0, R16, UR36, RZ ;  /* 0x0000002410107c10 */ /* 0x000fe2000ff1e0ff */
[----:B------:R-:W-:Y:S01]  /*6b70*/  ULDC.64 UR4, c[0x0][0x650] ;  /* 0x0001940000047ab9 */ /* 0x000fe20000000a00 */
[----:B------:R-:W-:Y:S01]  /*6b80*/  PRMT R3, RZ, 0x7610, R3 ;  /* 0x00007610ff037816 */ /* 0x000fe20000000003 */
[----:B------:R-:W-:Y:S01]  /*6b90*/  IMAD.MOV.U32 R100, RZ, RZ, -0x1 ;  /* 0xffffffffff647424 */ /* 0x000fe200078e00ff */
[----:B------:R-:W-:Y:S01]  /*6ba0*/  IADD3.X R17, R17, UR42, RZ, P0, !PT ;  /* 0x0000002a11117c10 */ /* 0x000fe200087fe4ff */
[----:B------:R-:W-:Y:S01]  /*6bb0*/  IMAD.MOV.U32 R19, RZ, RZ, -0x1 ;  /* 0xffffffffff137424 */ /* 0x000fe200078e00ff */
[----:B------:R-:W-:-:S04]  /*6bc0*/  ISETP.GE.U32.AND P0, PT, R16, UR4, PT ;  /* 0x0000000410007c0c */ /* 0x000fc8000bf06070 */
[----:B------:R-:W-:-:S13]  /*6bd0*/  ISETP.GE.U32.AND.EX P0, PT, R17, UR5, PT, P0 ;  /* 0x0000000511007c0c */ /* 0x000fda000bf06100 */
[----:B------:R-:W-:Y:S05]  /*6be0*/  @P0 BRA `(.L_x_154) ;  /* 0x0000000400500947 */ /* 0x000fea0003800000 */
[----:B0-----:R-:W0:Y:S01]  /*6bf0*/  LDC.64 R10, c[0x0][0x628] ;  /* 0x00018a00ff0a7b82 */ /* 0x001e220000000a00 */
[----:B-1----:R-:W1:Y:S01]  /*6c00*/  S2R R12, SR_CTAID.X ;  /* 0x00000000000c7919 */ /* 0x002e620000002500 */
[----:B----4-:R-:W-:Y:S02]  /*6c10*/  IMAD.MOV.U32 R8, RZ, RZ, R16 ;  /* 0x000000ffff087224 */ /* 0x010fe400078e0010 */
[----:B------:R-:W-:Y:S01]  /*6c20*/  IMAD.MOV.U32 R9, RZ, RZ, R17 ;  /* 0x000000ffff097224 */ /* 0x000fe200078e0011 */
[----:B------:R-:W4:Y:S03]  /*6c30*/  S2R R20, SR_CTAID.Y ;  /* 0x0000000000147919 */ /* 0x000f260000002600 */
[----:B------:R-:W1:Y:S08]  /*6c40*/  LDC R0, c[0x0][0x630] ;  /* 0x00018c00ff007b82 */ /* 0x000e700000000800 */
[----:B------:R-:W1:Y:S01]  /*6c50*/  LDC.64 R14, c[0x0][0x620] ;  /* 0x00018800ff0e7b82 */ /* 0x000e620000000a00 */
[----:B0-----:R-:W-:-:S04]  /*6c60*/  ISETP.NE.U32.AND P0, PT, R10, RZ, PT ;  /* 0x000000ff0a00720c */ /* 0x001fc80003f05070 */
[----:B------:R-:W-:-:S13]  /*6c70*/  ISETP.NE.AND.EX P0, PT, R11, RZ, PT, P0 ;  /* 0x000000ff0b00720c */ /* 0x000fda0003f05300 */
[----:B-1--4-:R-:W-:Y:S05]  /*6c80*/  @!P0 BRA `(.L_x_155) ;  /* 0x0000000000288947 */ /* 0x012fea0003800000 */
        /* <DEDUP_REMOVED lines=10> */
.L_x_155:
[-CC-:B------:R-:W-:Y:S01]  /*6d30*/  SHF.R.U64 R19, R8, R0.reuse, R9.reuse ;  /* 0x0000000008137219 */ /* 0x180fe20000001209 */
[----:B------:R-:W0:Y:S01]  /*6d40*/  LDC.64 R26, c[0x0][0x640] ;  /* 0x00019000ff1a7b82 */ /* 0x000e220000000a00 */
[----:B------:R-:W-:Y:S01]  /*6d50*/  SHF.R.U32.HI R0, RZ, R0, R9 ;  /* 0x00000000ff007219 */ /* 0x000fe20000011609 */
[----:B------:R-:W-:Y:S01]  /*6d60*/  ULDC UR4, c[0x0][0x150] ;  /* 0x0000540000047ab9 */ /* 0x000fe20000000800 */
[----:B------:R-:W-:Y:S02]  /*6d70*/  IADD3 R3, P0, RZ, -R19, RZ ;  /* 0x80000013ff037210 */ /* 0x000fe40007f1e0ff */
[----:B------:R-:W-:-:S03]  /*6d80*/  I2FP.F32.U32 R7, R12 ;  /* 0x0000000c00077245 */ /* 0x000fc60000201000 */
[----:B------:R-:W1:Y:S01]  /*6d90*/  LDC R6, c[0x0][0x618] ;  /* 0x00018600ff067b82 */ /* 0x000e620000000800 */
[----:B------:R-:W-:Y:S02]  /*6da0*/  IMAD.X R5, RZ, RZ, ~R0, P0 ;  /* 0x000000ffff057224 */ /* 0x000fe400000e0e00 */
[----:B------:R-:W-:Y:S01]  /*6db0*/  FMUL R7, R7, UR4 ;  /* 0x0000000407077c20 */ /* 0x000fe20008400000 */
[----:B------:R-:W-:Y:S01]  /*6dc0*/  ULDC UR4, c[0x0][0x154] ;  /* 0x0000550000047ab9 */ /* 0x000fe20000000800 */
[-C--:B------:R-:W-:Y:S02]  /*6dd0*/  IMAD R0, R5, R14.reuse, RZ ;  /* 0x0000000e05007224 */ /* 0x080fe400078e02ff */
[C---:B------:R-:W-:Y:S01]  /*6de0*/  IMAD.WIDE.U32 R4, R3.reuse, R14, R16 ;  /* 0x0000000e03047225 */ /* 0x040fe200078e0010 */
[----:B------:R-:W4:Y:S01]  /*6df0*/  LDC R8, c[0x0][0x608] ;  /* 0x00018200ff087b82 */ /* 0x000f220000000800 */
[----:B------:R-:W2:Y:S02]  /*6e00*/  F2I.U32.TRUNC.NTZ R7, R7 ;  /* 0x0000000700077305 */ /* 0x000ea4000020f000 */
[----:B------:R-:W-:Y:S01]  /*6e10*/  IMAD R3, R3, R15, R0 ;  /* 0x0000000f03037224 */ /* 0x000fe200078e0200 */
[----:B------:R-:W-:-:S03]  /*6e20*/  I2FP.F32.U32 R0, R20 ;  /* 0x0000001400007245 */ /* 0x000fc60000201000 */
[----:B------:R-:W-:Y:S01]  /*6e30*/  IMAD.IADD R3, R5, 0x1, R3 ;  /* 0x0000000105037824 */ /* 0x000fe200078e0203 */
[----:B------:R-:W3:Y:S01]  /*6e40*/  LDC R11, c[0x0][0x658] ;  /* 0x00019600ff0b7b82 */ /* 0x000ee20000000800 */
[----:B0-----:R-:W-:-:S04]  /*6e50*/  ISETP.NE.U32.AND P0, PT, R26, RZ, PT ;  /* 0x000000ff1a00720c */ /* 0x001fc80003f05070 */
[----:B------:R-:W-:-:S03]  /*6e60*/  ISETP.NE.AND.EX P0, PT, R27, RZ, PT, P0 ;  /* 0x000000ff1b00720c */ /* 0x000fc60003f05300 */
[----:B------:R-:W0:Y:S01]  /*6e70*/  LDC R9, c[0x0][0x144] ;  /* 0x00005100ff097b82 */ /* 0x000e220000000800 */
[-C--:B-1----:R-:W-:Y:S01]  /*6e80*/  SHF.R.U64 R10, R4, R6.reuse, R3 ;  /* 0x00000006040a7219 */ /* 0x082fe20000001203 */
[----:B--2---:R-:W-:Y:S01]  /*6e90*/  IMAD.MOV R7, RZ, RZ, -R7 ;  /* 0x000000ffff077224 */ /* 0x004fe200078e0a07 */
[----:B------:R-:W-:Y:S01]  /*6ea0*/  SHF.R.U32.HI R3, RZ, R6, R3 ;  /* 0x00000006ff037219 */ /* 0x000fe20000011603 */
[----:B------:R-:W-:-:S04]  /*6eb0*/  FMUL R6, R0, UR4 ;  /* 0x0000000400067c20 */ /* 0x000fc80008400000 */
[----:B------:R-:W1:Y:S01]  /*6ec0*/  LDC R21, c[0x0][0x148] ;  /* 0x00005200ff157b82 */ /* 0x000e620000000800 */
[----:B------:R2:W0:Y:S01]  /*6ed0*/  F2I.U32.TRUNC.NTZ R14, R6 ;  /* 0x00000006000e7305 */ /* 0x000422000020f000 */
[-CC-:B----4-:R-:W-:Y:S02]  /*6ee0*/  SHF.R.U64 R13, R10, R8.reuse, R3.reuse ;  /* 0x000000080a0d7219 */ /* 0x190fe40000001203 */
[----:B------:R-:W-:-:S04]  /*6ef0*/  SHF.R.U32.HI R0, RZ, R8, R3 ;  /* 0x00000008ff007219 */ /* 0x000fc80000011603 */
[----:B------:R-:W4:Y:S01]  /*6f00*/  LDC R24, c[0x0][0x600] ;  /* 0x00018000ff187b82 */ /* 0x000f220000000800 */
[-CC-:B---3--:R-:W-:Y:S02]  /*6f10*/  SHF.R.U64 R15, R13, R11.reuse, R0.reuse ;  /* 0x0000000b0d0f7219 */ /* 0x188fe40000001200 */
[----:B------:R-:W-:-:S03]  /*6f20*/  SHF.R.U32.HI R5, RZ, R11, R0 ;  /* 0x0000000bff057219 */ /* 0x000fc60000011600 */
[----:B------:R-:W-:Y:S02]  /*6f30*/  IMAD.MOV.U32 R4, RZ, RZ, R15 ;  /* 0x000000ffff047224 */ /* 0x000fe400078e000f */
[----:B------:R-:W3:Y:S01]  /*6f40*/  LDC R28, c[0x0][0x648] ;  /* 0x00019200ff1c7b82 */ /* 0x000ee20000000800 */
[----:B0-----:R-:W-:-:S07]  /*6f50*/  IMAD R25, R9, R7, R12 ;  /* 0x0000000709197224 */ /* 0x001fce00078e020c */
[----:B------:R-:W0:Y:S08]  /*6f60*/  LDC R29, c[0x0][0x638] ;  /* 0x00018e00ff1d7b82 */ /* 0x000e300000000800 */
[----:B------:R-:W0:Y:S01]  /*6f70*/  LDC R30, c[0x0][0x610] ;  /* 0x00018400ff1e7b82 */ /* 0x000e220000000800 */
[----:B-12-4-:R-:W-:Y:S05]  /*6f80*/  @!P0 BRA `(.L_x_156) ;  /* 0x0000000000288947 */ /* 0x016fea0003800000 */
        /* <DEDUP_REMOVED lines=10> */
.L_x_156:
[----:B------:R-:W-:Y:S01]  /*7030*/  ISETP.NE.AND P0, PT, R2, 0x1, PT ;  /* 0x000000010200780c */ /* 0x000fe20003f05270 */
[----:B------:R-:W-:Y:S01]  /*7040*/  IMAD.MOV R14, RZ, RZ, -R14 ;  /* 0x000000ffff0e7224 */ /* 0x000fe200078e0a0e */
[----:B---3--:R-:W-:Y:S01]  /*7050*/  SHF.R.U64 R3, R4, R28, R5 ;  /* 0x0000001c04037219 */ /* 0x008fe20000001205 */
[----:B------:R-:W-:Y:S01]  /*7060*/  VIADD R5, R24, 0xffffffff ;  /* 0xffffffff18057836 */ /* 0x000fe20000000000 */
[----:B------:R-:W-:-:S03]  /*7070*/  LOP3.LUT R0, R13, R98, RZ, 0xc0, !PT ;  /* 0x000000620d007212 */ /* 0x000fc600078ec0ff */
[----:B------:R-:W-:Y:S01]  /*7080*/  IMAD.MOV R4, RZ, RZ, -R3 ;  /* 0x000000ffff047224 */ /* 0x000fe200078e0a03 */
[----:B------:R-:W-:Y:S01]  /*7090*/  LOP3.LUT R10, R10, R5, RZ, 0xc0, !PT ;  /* 0x000000050a0a7212 */ /* 0x000fe200078ec0ff */
[----:B------:R-:W-:Y:S02]  /*70a0*/  IMAD R0, R91, R3, R0 ;  /* 0x000000035b007224 */ /* 0x000fe400078e0200 */
[----:B0-----:R-:W-:Y:S02]  /*70b0*/  IMAD R3, R4, R29, R15 ;  /* 0x0000001d04037224 */ /* 0x001fe400078e020f */
[----:B------:R-:W-:Y:S02]  /*70c0*/  @P0 IMAD R25, R21, R14, R20 ;  /* 0x0000000e15190224 */ /* 0x000fe400078e0214 */
[----:B------:R-:W-:Y:S02]  /*70d0*/  IMAD R5, R3, R24, R10 ;  /* 0x0000001803057224 */ /* 0x000fe400078e020a */
[----:B------:R-:W-:-:S02]  /*70e0*/  IMAD R0, R0, R30, R25 ;  /* 0x0000001e00007224 */ /* 0x000fc400078e0219 */
[----:B------:R-:W-:-:S03]  /*70f0*/  IMAD.MOV.U32 R4, RZ, RZ, 0x1 ;  /* 0x00000001ff047424 */ /* 0x000fc600078e00ff */
[----:B------:R-:W-:Y:S02]  /*7100*/  SEL R100, R5, R0, !P0 ;  /* 0x0000000005647207 */ /* 0x000fe40004000000 */
[----:B------:R-:W-:Y:S02]  /*7110*/  PRMT R3, R4, 0x7610, R3 ;  /* 0x0000761004037816 */ /* 0x000fe40000000003 */
[----:B------:R-:W-:-:S07]  /*7120*/  SEL R0, R0, R5, !P0 ;  /* 0x0000000500007207 */ /* 0x000fce0004000000 */
.L_x_154:
[----:B------:R-:W-:Y:S01]  /*7130*/  LOP3.LUT P0, RZ, R3, 0xff, RZ, 0xc0, !PT ;  /* 0x000000ff03ff7812 */ /* 0x000fe2000780c0ff */
[----:B------:R-:W-:-:S12]  /*7140*/  IMAD.MOV.U32 R107, RZ, RZ, R0 ;  /* 0x000000ffff6b7224 */ /* 0x000fd800078e0000 */
[----:B------:R-:W-:Y:S05]  /*7150*/  @P0 BRA `(.L_x_157) ;  /* 0xffffffa000640947 */ /* 0x000fea000383ffff */
[----:B------:R-:W-:Y:S05]  /*7160*/  EXIT ;  /* 0x000000000000794d */ /* 0x000fea0003800000 */
.L_x_4:
        /* <DEDUP_REMOVED lines=26> */
.L_x_159:
[--C-:B------:R-:W-:Y:S01]  /*7310*/  SHF.R.U64 R14, R12, R20, R13.reuse ;  /* 0x000000140c0e7219 */ /* 0x100fe2000000120d */
[----:B------:R-:W0:Y:S01]  /*7320*/  LDC R24, c[0x0][0x618] ;  /* 0x00018600ff187b82 */ /* 0x000e220000000800 */
[----:B------:R-:W-:Y:S01]  /*7330*/  I2FP.F32.U32 R8, R6 ;  /* 0x0000000600087245 */ /* 0x000fe20000201000 */
[----:B------:R-:W-:Y:S01]  /*7340*/  ULDC UR4, c[0x0][0x150] ;  /* 0x0000540000047ab9 */ /* 0x000fe20000000800 */
[----:B------:R-:W-:Y:S02]  /*7350*/  SHF.R.U32.HI R7, RZ, R20, R13 ;  /* 0x00000014ff077219 */ /* 0x000fe4000001160d */
[----:B------:R-:W-:Y:S01]  /*7360*/  IADD3 R11, P0, RZ, -R14, RZ ;  /* 0x8000000eff0b7210 */ /* 0x000fe20007f1e0ff */
[----:B------:R-:W-:Y:S01]  /*7370*/  FMUL R13, R8, UR4 ;  /* 0x00000004080d7c20 */ /* 0x000fe20008400000 */
[----:B------:R-:W-:Y:S01]  /*7380*/  ULDC UR4, c[0x0][0x154] ;  /* 0x0000550000047ab9 */ /* 0x000fe20000000800 */
[----:B------:R-:W1:Y:S02]  /*7390*/  LDC.64 R26, c[0x0][0x640] ;  /* 0x00019000ff1a7b82 */ /* 0x000e640000000a00 */
[----:B------:R-:W-:-:S02]  /*73a0*/  IMAD.X R7, RZ, RZ, ~R7, P0 ;  /* 0x000000ffff077224 */ /* 0x000fc400000e0e07 */
[----:B------:R-:W2:Y:S01]  /*73b0*/  F2I.U32.TRUNC.NTZ R13, R13 ;  /* 0x0000000d000d7305 */ /* 0x000ea2000020f000 */
[----:B------:R-:W-:-:S03]  /*73c0*/  IMAD.WIDE.U32 R8, R11, R22, R16 ;  /* 0x000000160b087225 */ /* 0x000fc600078e0010 */
[----:B------:R-:W3:Y:S01]  /*73d0*/  LDC R15, c[0x0][0x144] ;  /* 0x00005100ff0f7b82 */ /* 0x000ee20000000800 */
[----:B------:R-:W-:-:S04]  /*73e0*/  IMAD R10, R7, R22, RZ ;  /* 0x00000016070a7224 */ /* 0x000fc800078e02ff */
[----:B------:R-:W-:Y:S02]  /*73f0*/  IMAD R7, R11, R23, R10 ;  /* 0x000000170b077224 */ /* 0x000fe400078e020a */
[----:B------:R-:W-:Y:S01]  /*7400*/  IMAD.MOV.U32 R10, RZ, RZ, -0x1 ;  /* 0xffffffffff0a7424 */ /* 0x000fe200078e00ff */
[----:B------:R-:W4:Y:S01]  /*7410*/  LDC R20, c[0x0][0x608] ;  /* 0x00018200ff147b82 */ /* 0x000f220000000800 */
[----:B------:R-:W-:Y:S01]  /*7420*/  IMAD.IADD R7, R9, 0x1, R7 ;  /* 0x0000000109077824 */ /* 0x000fe200078e0207 */
[----:B------:R-:W-:-:S04]  /*7430*/  I2FP.F32.U32 R9, R5 ;  /* 0x0000000500097245 */ /* 0x000fc80000201000 */
[-C--:B0-----:R-:W-:Y:S01]  /*7440*/  SHF.R.U64 R12, R8, R24.reuse, R7 ;  /* 0x00000018080c7219 */ /* 0x081fe20000001207 */
[----:B--2---:R-:W-:Y:S01]  /*7450*/  IMAD.MOV R8, RZ, RZ, -R13 ;  /* 0x000000ffff087224 */ /* 0x004fe200078e0a0d */
[----:B------:R-:W0:Y:S01]  /*7460*/  LDC R11, c[0x0][0x658] ;  /* 0x00019600ff0b7b82 */ /* 0x000e220000000800 */
[----:B-1----:R-:W-:Y:S01]  /*7470*/  ISETP.NE.U32.AND P0, PT, R26, RZ, PT ;  /* 0x000000ff1a00720c */ /* 0x002fe20003f05070 */
[----:B------:R-:W-:Y:S01]  /*7480*/  FMUL R9, R9, UR4 ;  /* 0x0000000409097c20 */ /* 0x000fe20008400000 */
[----:B------:R-:W-:Y:S02]  /*7490*/  SHF.R.U32.HI R7, RZ, R24, R7 ;  /* 0x00000018ff077219 */ /* 0x000fe40000011607 */
[----:B------:R-:W-:-:S03]  /*74a0*/  ISETP.NE.AND.EX P0, PT, R27, RZ, PT, P0 ;  /* 0x000000ff1b00720c */ /* 0x000fc60003f05300 */
[----:B------:R-:W1:Y:S01]  /*74b0*/  LDC R22, c[0x0][0x148] ;  /* 0x00005200ff167b82 */ /* 0x000e620000000800 */
[----:B---3--:R-:W-:Y:S02]  /*74c0*/  IMAD R23, R15, R8, R6 ;  /* 0x000000080f177224 */ /* 0x008fe400078e0206 */
[----:B------:R-:W-:-:S05]  /*74d0*/  IMAD.MOV.U32 R8, RZ, RZ, 0x1 ;  /* 0x00000001ff087424 */ /* 0x000fca00078e00ff */
[----:B------:R-:W2:Y:S01]  /*74e0*/  LDC R21, c[0x0][0x600] ;  /* 0x00018000ff157b82 */ /* 0x000ea20000000800 */
[-CC-:B----4-:R-:W-:Y:S02]  /*74f0*/  SHF.R.U64 R15, R12, R20.reuse, R7.reuse ;  /* 0x000000140c0f7219 */ /* 0x190fe40000001207 */
[----:B------:R-:W-:Y:S02]  /*7500*/  SHF.R.U32.HI R6, RZ, R20, R7 ;  /* 0x00000014ff067219 */ /* 0x000fe40000011607 */
[----:B------:R3:W4:Y:S03]  /*7510*/  F2I.U32.TRUNC.NTZ R20, R9 ;  /* 0x0000000900147305 */ /* 0x000726000020f000 */
[----:B------:R-:W1:Y:S01]  /*7520*/  LDC R25, c[0x0][0x648] ;  /* 0x00019200ff197b82 */ /* 0x000e620000000800 */
[-C--:B0-----:R-:W-:Y:S02]  /*7530*/  SHF.R.U64 R19, R15, R11.reuse, R6 ;  /* 0x0000000b0f137219 */ /* 0x081fe40000001206 */
[----:B------:R-:W-:-:S02]  /*7540*/  SHF.L.U32 R10, R10, R11, RZ ;  /* 0x0000000b0a0a7219 */ /* 0x000fc400000006ff */
[-C--:B------:R-:W-:Y:S01]  /*7550*/  SHF.R.U32.HI R7, RZ, R11.reuse, R6 ;  /* 0x0000000bff077219 */ /* 0x080fe20000011606 */
[----:B------:R-:W-:Y:S01]  /*7560*/  IMAD.MOV.U32 R6, RZ, RZ, R19 ;  /* 0x000000ffff067224 */ /* 0x000fe200078e0013 */
[----:B------:R-:W-:Y:S01]  /*7570*/  SHF.L.U32 R24, R8, R11, RZ ;  /* 0x0000000b08187219 */ /* 0x000fe200000006ff */
[----:B------:R-:W0:Y:S01]  /*7580*/  LDC R28, c[0x0][0x638] ;  /* 0x00018e00ff1c7b82 */ /* 0x000e220000000800 */
[----:B------:R-:W-:-:S07]  /*7590*/  LOP3.LUT R30, RZ, R10, RZ, 0x33, !PT ;  /* 0x0000000aff1e7212 */ /* 0x000fce00078e33ff */
[----:B------:R-:W0:Y:S01]  /*75a0*/  LDC R29, c[0x0][0x610] ;  /* 0x00018400ff1d7b82 */ /* 0x000e220000000800 */
[----:B---34-:R-:W-:Y:S05]  /*75b0*/  @!P0 BRA `(.L_x_160) ;  /* 0x0000000000288947 */ /* 0x018fea0003800000 */
[----:B------:R-:W3:Y:S02]  /*75c0*/  LDC R6, c[0x0][0x64c] ;  /* 0x00019300ff067b82 */ /* 0x000ee40000000800 */
[----:B---3--:R-:W-:-:S05]  /*75d0*/  IADD3 R11, P0, R19, R6, RZ ;  /* 0x00000006130b7210 */ /* 0x008fca0007f1e0ff */
        /* <DEDUP_REMOVED lines=8> */
.L_x_160:
[----:B------:R-:W-:Y:S01]  /*7660*/  ISETP.NE.AND P0, PT, R2, 0x1, PT ;  /* 0x000000010200780c */ /* 0x000fe20003f05270 */
[----:B--2---:R-:W-:Y:S01]  /*7670*/  VIADD R9, R21, 0xffffffff ;  /* 0xffffffff15097836 */ /* 0x004fe20000000000 */
[----:B-1----:R-:W-:Y:S01]  /*7680*/  SHF.R.U64 R7, R6, R25, R7 ;  /* 0x0000001906077219 */ /* 0x002fe20000001207 */
[----:B------:R-:W-:Y:S01]  /*7690*/  IMAD.MOV R20, RZ, RZ, -R20 ;  /* 0x000000ffff147224 */ /* 0x000fe200078e0a14 */
[----:B------:R-:W-:Y:S02]  /*76a0*/  LOP3.LUT R6, R15, R30, RZ, 0xc0, !PT ;  /* 0x0000001e0f067212 */ /* 0x000fe400078ec0ff */
[----:B------:R-:W-:Y:S01]  /*76b0*/  LOP3.LUT R12, R12, R9, RZ, 0xc0, !PT ;  /* 0x000000090c0c7212 */ /* 0x000fe200078ec0ff */
[----:B------:R-:W-:Y:S02]  /*76c0*/  IMAD.MOV R8, RZ, RZ, -R7 ;  /* 0x000000ffff087224 */ /* 0x000fe400078e0a07 */
[----:B------:R-:W-:Y:S02]  /*76d0*/  IMAD R6, R24, R7, R6 ;  /* 0x0000000718067224 */ /* 0x000fe400078e0206 */
[----:B------:R-:W-:-:S02]  /*76e0*/  IMAD.MOV.U32 R9, RZ, RZ, 0x1 ;  /* 0x00000001ff097424 */ /* 0x000fc400078e00ff */
[----:B------:R-:W-:Y:S02]  /*76f0*/  @P0 IMAD R23, R22, R20, R5 ;  /* 0x0000001416170224 */ /* 0x000fe400078e0205 */
[----:B0-----:R-:W-:Y:S02]  /*7700*/  IMAD R5, R8, R28, R19 ;  /* 0x0000001c08057224 */ /* 0x001fe400078e0213 */
[----:B------:R-:W-:Y:S02]  /*7710*/  IMAD R19, R6, R29, R23 ;  /* 0x0000001d06137224 */ /* 0x000fe400078e0217 */
[----:B------:R-:W-:Y:S02]  /*7720*/  IMAD R6, R5, R21, R12 ;  /* 0x0000001505067224 */ /* 0x000fe400078e020c */
[----:B------:R-:W-:-:S03]  /*7730*/  IMAD.MOV.U32 R8, RZ, RZ, R14 ;  /* 0x000000ffff087224 */ /* 0x000fc600078e000e */
[----:B------:R-:W-:Y:S02]  /*7740*/  SEL R20, R6, R19, !P0 ;  /* 0x0000001306147207 */ /* 0x000fe40004000000 */
[----:B------:R-:W-:-:S07]  /*7750*/  SEL R19, R19, R6, !P0 ;  /* 0x0000000613137207 */ /* 0x000fce0004000000 */
.L_x_158:
[----:B------:R-:W-:-:S08]  /*7760*/  NOP ;  /* 0x0000000000007918 */ /* 0x000fd00000000000 */
[----:B------:R-:W0:-:S00]  /*7770*/  USETMAXREG.DEALLOC.CTAPOOL 0x28 ;  /* 0x00000028000079c8 */ /* 0x000e0000080e0500 */
[----:B0-----:R-:W-:-:S13]  /*7780*/  ISETP.NE.AND P0, PT, R0, RZ, PT ;  /* 0x000000ff0000720c */ /* 0x001fda0003f05270 */
[----:B------:R-:W-:Y:S05]  /*7790*/  @P0 EXIT ;  /* 0x000000000000094d */ /* 0x000fea0003800000 */
[----:B------:R-:W-:Y:S01]  /*77a0*/  LOP3.LUT P0, RZ, R9, 0xff, RZ, 0xc0, !PT ;  /* 0x000000ff09ff7812 */ /* 0x000fe2000780c0ff */
[----:B------:R-:W-:Y:S02]  /*77b0*/  IMAD.MOV.U32 R0, RZ, RZ, 0x1 ;  /* 0x00000001ff007424 */ /* 0x000fe400078e00ff */
[----:B------:R-:W-:-:S10]  /*77c0*/  IMAD.MOV.U32 R12, RZ, RZ, RZ ;  /* 0x000000ffff0c7224 */ /* 0x000fd400078e00ff */
[----:B------:R-:W-:Y:S05]  /*77d0*/  @!P0 BRA `(.L_x_161) ;  /* 0x0000000c00148947 */ /* 0x000fea0003800000 */
[----:B------:R-:W0:Y:S01]  /*77e0*/  LDC R0, c[0x0][0x28c] ;  /* 0x0000a300ff007b82 */ /* 0x000e220000000800 */
[----:B------:R-:W-:Y:S01]  /*77f0*/  LOP3.LUT P0, RZ, R3, 0x1f, RZ, 0xc0, !PT ;  /* 0x0000001f03ff7812 */ /* 0x000fe2000780c0ff */
[----:B------:R-:W-:Y:S01]  /*7800*/  ULDC UR5, c[0x0][0x658] ;  /* 0x0001960000057ab9 */ /* 0x000fe20000000800 */
[----:B------:R-:W-:Y:S01]  /*7810*/  UMOV UR6, 0xffffffff ;  /* 0xffffffff00067882 */ /* 0x000fe20000000000 */
[----:B------:R-:W-:Y:S01]  /*7820*/  BSSY B0, `(.L_x_161) ;  /* 0x00000c0000007945 */ /* 0x000fe20003800000 */
[----:B------:R-:W-:Y:S01]  /*7830*/  USHF.L.U32 UR6, UR6, UR5, URZ ;  /* 0x0000000506067299 */ /* 0x000fe2000800063f */
[C---:B------:R-:W-:Y:S01]  /*7840*/  ISETP.NE.AND P2, PT, R4.reuse, RZ, PT ;  /* 0x000000ff0400720c */ /* 0x040fe20003f45270 */
[----:B------:R-:W-:Y:S01]  /*7850*/  IMAD.MOV.U32 R13, RZ, RZ, 0x1 ;  /* 0x00000001ff0d7424 */ /* 0x000fe200078e00ff */
[----:B------:R-:W-:Y:S01]  /*7860*/  ISETP.NE.OR P0, PT, R4, RZ, !P0 ;  /* 0x000000ff0400720c */ /* 0x000fe20004705670 */
[----:B------:R-:W-:Y:S01]  /*7870*/  IMAD.MOV.U32 R12, RZ, RZ, RZ ;  /* 0x000000ffff0c7224 */ /* 0x000fe200078e00ff */
[----:B------:R-:W-:Y:S01]  /*7880*/  LOP3.LUT R11, R18, 0x2, RZ, 0xfc, !PT ;  /* 0x00000002120b7812 */ /* 0x000fe200078efcff */
[----:B------:R-:W-:Y:S01]  /*7890*/  ULDC UR4, c[0x0][0x600] ;  /* 0x0001800000047ab9 */ /* 0x000fe20000000800 */
[----:B------:R-:W-:Y:S01]  /*78a0*/  UMOV UR7, 0x1 ;  /* 0x0000000100077882 */ /* 0x000fe20000000000 */
[----:B------:R-:W-:-:S02]  /*78b0*/  UIADD3 UR13, UR4, -0x1, URZ ;  /* 0xffffffff040d7890 */ /* 0x000fc4000fffe03f */
[----:B------:R-:W-:Y:S02]  /*78c0*/  USHF.L.U32 UR15, UR7, UR5, URZ ;  /* 0x00000005070f7299 */ /* 0x000fe4000800063f */
[----:B------:R-:W-:Y:S01]  /*78d0*/  ULOP3.LUT UR14, URZ, UR6, URZ, 0x33, !UPT ;  /* 0x000000063f0e7292 */ /* 0x000fe2000f8e333f */
[----:B------:R-:W-:Y:S01]  /*78e0*/  ULDC.64 UR22, c[0x0][0x198] ;  /* 0x0000660000167ab9 */ /* 0x000fe20000000a00 */
[----:B0-----:R-:W-:-:S05]  /*78f0*/  VIADD R0, R0, 0x1f ;  /* 0x0000001f00007836 */ /* 0x001fca0000000000 */
[----:B------:R-:W-:-:S04]  /*7900*/  SHF.R.S32.HI R3, RZ, 0x1f, R0 ;  /* 0x0000001fff037819 */ /* 0x000fc80000011400 */
[----:B------:R-:W-:Y:S01]  /*7910*/  LEA.HI R3, R3, R0, RZ, 0x5 ;  /* 0x0000000003037211 */ /* 0x000fe200078f28ff */
[----:B------:R-:W-:-:S03]  /*7920*/  IMAD.MOV.U32 R0, RZ, RZ, 0x1 ;  /* 0x00000001ff007424 */ /* 0x000fc600078e00ff */
[----:B------:R-:W-:-:S05]  /*7930*/  SHF.R.S32.HI R3, RZ, 0x5, R3 ;  /* 0x00000005ff037819 */ /* 0x000fca0000011403 */
[----:B------:R-:W-:-:S07]  /*7940*/  VIADD R10, R3, 0x1 ;  /* 0x00000001030a7836 */ /* 0x000fce0000000000 */
.L_x_173:
[----:B------:R-:W-:-:S03]  /*7950*/  UMOV UR4, 0xffffffff ;  /* 0xffffffff00047882 */ /* 0x000fc60000000000 */
[----:B------:R-:W-:Y:S05]  /*7960*/  BRA.DIV UR4, `(.L_x_162) ;  /* 0x0000001204987947 */ /* 0x000fea000b800000 */
[----:B------:R-:W-:-:S13]  /*7970*/  ELECT P6, URZ, PT ;  /* 0x00000000003f782f */ /* 0x000fda00038c0000 */
.L_x_191:
[----:B------:R-:W0:Y:S01]  /*7980*/  LDC R4, c[0x0][0x28c] ;  /* 0x0000a300ff047b82 */ /* 0x000e220000000800 */
[----:B------:R-:W-:Y:S01]  /*7990*/  BSSY B1, `(.L_x_163) ;  /* 0x0000037000017945 */ /* 0x000fe20003800000 */
[----:B0-----:R-:W-:-:S13]  /*79a0*/  ISETP.LT.OR P6, PT, R4, 0x1, !P6 ;  /* 0x000000010400780c */ /* 0x001fda00077c1670 */
[----:B------:R-:W-:Y:S05]  /*79b0*/  @P6 BRA `(.L_x_164) ;  /* 0x0000000000d06947 */ /* 0x000fea0003800000 */
[----:B------:R-:W-:Y:S02]  /*79c0*/  IMAD.SHL.U32 R20, R20, 0x40, RZ ;  /* 0x0000004014147824 */ /* 0x000fe400078e00ff */
[----:B------:R-:W-:Y:S02]  /*79d0*/  IMAD.SHL.U32 R19, R19, 0x100, RZ ;  /* 0x0000010013137824 */ /* 0x000fe400078e00ff */
[----:B------:R-:W-:Y:S02]  /*79e0*/  IMAD.MOV.U32 R21, RZ, RZ, RZ ;  /* 0x000000ffff157224 */ /* 0x000fe400078e00ff */
[----:B------:R-:W-:Y:S02]  /*79f0*/  IMAD.MOV.U32 R4, RZ, RZ, R10 ;  /* 0x000000ffff047224 */ /* 0x000fe400078e000a */
[----:B------:R-:W-:Y:S02]  /*7a00*/  IMAD.MOV.U32 R5, RZ, RZ, R0 ;  /* 0x000000ffff057224 */ /* 0x000fe400078e0000 */
[----:B------:R-:W-:-:S07]  /*7a10*/  IMAD.MOV.U32 R6, RZ, RZ, R12 ;  /* 0x000000ffff067224 */ /* 0x000fce00078e000c */
.L_x_168:
[----:B------:R-:W0:Y:S01]  /*7a20*/  S2R R14, SR_CgaCtaId ;  /* 0x00000000000e7919 */ /* 0x000e220000008800 */
[----:B------:R-:W-:Y:S01]  /*7a30*/  MOV R7, 0x400 ;  /* 0x0000040000077802 */ /* 0x000fe20000000f00 */
[----:B------:R-:W1:Y:S03]  /*7a40*/  @!P2 LDC R9, c[0x0][0x500] ;  /* 0x00014000ff09ab82 */ /* 0x000e660000000800 */
[----:B0-----:R-:W-:Y:S02]  /*7a50*/  LEA R15, R14, R7, 0x18 ;  /* 0x000000070e0f7211 */ /* 0x001fe400078ec0ff */
[----:B------:R-:W-:-:S03]  /*7a60*/  SHF.L.U32 R7, R5, 0x1f, RZ ;  /* 0x0000001f05077819 */ /* 0x000fc600000006ff */
[----:B------:R-:W-:-:S04]  /*7a70*/  IMAD R14, R6, 0x8, R15 ;  /* 0x00000008060e7824 */ /* 0x000fc800078e020f */
[----:B------:R-:W0:Y:S02]  /*7a80*/  SYNCS.PHASECHK.TRANS64.TRYWAIT P1, [R14+URZ+0x58], R7 ;  /* 0x000058070e0075a7 */ /* 0x000e24000802017f */
[----:B01----:R-:W-:Y:S05]  /*7a90*/  @!P1 BRA `(.L_x_165) ;  /* 0x00000010006c9947 */ /* 0x003fea0003800000 */
.L_x_192:
[----:B0-----:R-:W-:Y:S01]  /*7aa0*/  PRMT R7, R11, 0x9910, RZ ;  /* 0x000099100b077816 */ /* 0x001fe200000000ff */
[----:B------:R0:W-:Y:S03]  /*7ab0*/  @!P2 SYNCS.ARRIVE.TRANS64 RZ, [R14+URZ], R9 ;  /* 0x000000090effa9a7 */ /* 0x0001e6000800003f */
[----:B------:R-:W-:-:S13]  /*7ac0*/  ISETP.NE.AND P1, PT, R7, 0x2, PT ;  /* 0x000000020700780c */ /* 0x000fda0003f25270 */
[----:B0-----:R-:W-:Y:S05]  /*7ad0*/  @P1 BRA `(.L_x_166) ;  /* 0x0000000000041947 */ /* 0x001fea0003800000 */
[----:B------:R-:W-:Y:S01]  /*7ae0*/  BPT.TRAP 0x1 ;  /* 0x000000040000795c */ /* 0x000fe20000300000 */
.L_x_166:
[----:B------:R-:W-:Y:S05]  /*7af0*/  @P0 BRA `(.L_x_167) ;  /* 0x0000000000040947 */ /* 0x000fea0003800000 */
[----:B------:R-:W-:Y:S01]  /*7b00*/  BPT.TRAP 0x1 ;  /* 0x000000040000795c */ /* 0x000fe20000300000 */
.L_x_167:
[C-C-:B------:R-:W-:Y:S01]  /*7b10*/  IMAD R7, R6.reuse, 0x4000, R15.reuse ;  /* 0x0000400006077824 */ /* 0x140fe200078e020f */
[----:B------:R-:W-:Y:S01]  /*7b20*/  R2UR UR19, R21 ;  /* 0x00000000151372ca */ /* 0x000fe200000e0000 */
[----:B------:R-:W-:Y:S01]  /*7b30*/  IMAD R15, R6, 0x1000, R15 ;  /* 0x00001000060f7824 */ /* 0x000fe200078e020f */
[----:B------:R-:W-:Y:S01]  /*7b40*/  R2UR UR9, R14 ;  /* 0x000000000e0972ca */ /* 0x000fe200000e0000 */
[----:B------:R-:W-:Y:S01]  /*7b50*/  VIADD R4, R4, 0xffffffff ;  /* 0xffffffff04047836 */ /* 0x000fe20000000000 */
[----:B------:R-:W-:Y:S01]  /*7b60*/  R2UR UR5, R7 ;  /* 0x00000000070572ca */ /* 0x000fe200000e0000 */
[----:B------:R-:W-:Y:S01]  /*7b70*/  UIADD3 UR4, UP0, UR22, 0xf0, URZ ;  /* 0x000000f016047890 */ /* 0x000fe2000ff1e03f */
[----:B------:R-:W-:Y:S01]  /*7b80*/  R2UR UR16, R15 ;  /* 0x000000000f1072ca */ /* 0x000fe200000e0000 */
[----:B------:R-:W-:Y:S01]  /*7b90*/  UIADD3 UR24, UP1, UR22, 0x1f0, URZ ;  /* 0x000001f016187890 */ /* 0x000fe2000ff3e03f */
[----:B------:R-:W-:Y:S01]  /*7ba0*/  R2UR UR12, R8 ;  /* 0x00000000080c72ca */ /* 0x000fe200000e0000 */
[----:B------:R-:W-:Y:S01]  /*7bb0*/  VIADD R6, R6, 0x1 ;  /* 0x0000000106067836 */ /* 0x000fe20000000000 */
[----:B------:R-:W-:Y:S01]  /*7bc0*/  R2UR UR11, R19 ;  /* 0x00000000130b72ca */ /* 0x000fe200000e0000 */
[----:B------:R-:W-:Y:S01]  /*7bd0*/  UIADD3.X UR25, URZ, UR23, URZ, UP1, !UPT ;  /* 0x000000173f197290 */ /* 0x000fe20008ffe43f */
[----:B------:R-:W-:Y:S01]  /*7be0*/  R2UR UR18, R20 ;  /* 0x00000000141272ca */ /* 0x000fe200000e0000 */
[----:B------:R-:W-:Y:S01]  /*7bf0*/  UMOV UR6, 0x0 ;  /* 0x0000000000067882 */ /* 0x000fe20000000000 */
[----:B------:R-:W-:Y:S01]  /*7c00*/  ISETP.GT.AND P3, PT, R4, 0x1, PT ;  /* 0x000000010400780c */ /* 0x000fe20003f64270 */
[----:B------:R-:W-:Y:S01]  /*7c10*/  UMOV UR7, 0x10000000 ;  /* 0x1000000000077882 */ /* 0x000fe20000000000 */
[C---:B------:R-:W-:Y:S01]  /*7c20*/  ISETP.NE.AND P1, PT, R6.reuse, 0xb, PT ;  /* 0x0000000b0600780c */ /* 0x040fe20003f25270 */
[----:B------:R-:W-:Y:S01]  /*7c30*/  UIADD3 UR8, UR5, 0x180, URZ ;  /* 0x0000018005087890 */ /* 0x000fe2000fffe03f */
[----:B------:R-:W-:Y:S01]  /*7c40*/  VIADD R21, R21, 0x20 ;  /* 0x0000002015157836 */ /* 0x000fe20000000000 */
[----:B------:R-:W-:Y:S01]  /*7c50*/  UIADD3.X UR5, URZ, UR23, URZ, UP0, !UPT ;  /* 0x000000173f057290 */ /* 0x000fe200087fe43f */
[----:B------:R-:W-:Y:S01]  /*7c60*/  SEL R14, RZ, 0x1, P1 ;  /* 0x00000001ff0e7807 */ /* 0x000fe20000800000 */
[----:B------:R-:W-:Y:S01]  /*7c70*/  UIADD3 UR16, UR16, 0x2c180, URZ ;  /* 0x0002c18010107890 */ /* 0x000fe2000fffe03f */
[----:B------:R-:W-:Y:S01]  /*7c80*/  SEL R6, R6, RZ, P1 ;  /* 0x000000ff06067207 */ /* 0x000fe20000800000 */
[----:B------:R-:W-:Y:S01]  /*7c90*/  UMOV UR10, UR19 ;  /* 0x00000013000a7c82 */ /* 0x000fe20008000000 */
[----:B------:R-:W-:Y:S01]  /*7ca0*/  UMOV UR17, UR9 ;  /* 0x0000000900117c82 */ /* 0x000fe20008000000 */
[----:B------:R-:W-:Y:S01]  /*7cb0*/  UMOV UR20, UR12 ;  /* 0x0000000c00147c82 */ /* 0x000fe20008000000 */
[----:B------:R-:W-:-:S02]  /*7cc0*/  LOP3.LUT R5, R5, R14, RZ, 0x3c, !PT ;  /* 0x0000000e05057212 */ /* 0x000fc400078e3cff */
[----:B------:R0:W-:Y:S02]  /*7cd0*/  UTMALDG.3D [UR8], [UR4], desc[UR6] ;  /* 0x00000608040075b4 */ /* 0x0001e40008011000 */
[----:B------:R0:W-:Y:S02]  /*7ce0*/  UTMALDG.3D [UR16], [UR24], desc[UR6] ;  /* 0x00000610180075b4 */ /* 0x0001e40008011000 */
[----:B0-----:R-:W-:Y:S05]  /*7cf0*/  @P3 BRA `(.L_x_168) ;  /* 0xfffffffc00483947 */ /* 0x001fea000383ffff */
.L_x_164:
[----:B------:R-:W-:Y:S05]  /*7d00*/  BSYNC B1 ;  /* 0x0000000000017941 */ /* 0x000fea0003800000 */
.L_x_163:
[----:B------:R-:W-:Y:S01]  /*7d10*/  LOP3.LUT P3, RZ, R13, 0xff, RZ, 0xc0, !PT ;  /* 0x000000ff0dff7812 */ /* 0x000fe2000786c0ff */
[----:B------:R-:W-:Y:S01]  /*7d20*/  IMAD.IADD R12, R3, 0x1, R12 ;  /* 0x00000001030c7824 */ /* 0x000fe200078e020c */
[----:B------:R-:W-:Y:S01]  /*7d30*/  IADD3 R16, P4, R16, UR36, RZ ;  /* 0x0000002410107c10 */ /* 0x000fe2000ff9e0ff */
[----:B------:R-:W-:Y:S01]  /*7d40*/  ULDC.64 UR4, c[0x0][0x650] ;  /* 0x0001940000047ab9 */ /* 0x000fe20000000a00 */
[----:B------:R-:W-:Y:S01]  /*7d50*/  BSSY B1, `(.L_x_169) ;  /* 0x000006a000017945 */ /* 0x000fe20003800000 */
[----:B------:R-:W-:Y:S01]  /*7d60*/  IMAD.MOV.U32 R19, RZ, RZ, -0x1 ;  /* 0xffffffffff137424 */ /* 0x000fe200078e00ff */
[----:B------:R-:W-:Y:S01]  /*7d70*/  ISETP.GT.U32.AND P1, PT, R12, 0xa, PT ;  /* 0x0000000a0c00780c */ /* 0x000fe20003f24070 */
[----:B------:R-:W-:Y:S01]  /*7d80*/  IMAD.MOV.U32 R20, RZ, RZ, -0x1 ;  /* 0xffffffffff147424 */ /* 0x000fe200078e00ff */
[----:B------:R-:W-:Y:S01]  /*7d90*/  IADD3.X R17, R17, UR42, RZ, P4, !PT ;  /* 0x0000002a11117c10 */ /* 0x000fe2000a7fe4ff */
[----:B------:R-:W-:Y:S01]  /*7da0*/  IMAD.MOV.U32 R8, RZ, RZ, -0x1 ;  /* 0xffffffffff087424 */ /* 0x000fe200078e00ff */
[----:B------:R-:W-:-:S02]  /*7db0*/  ISETP.LT.U32.AND P1, PT, R3, 0xb, P1 ;  /* 0x0000000b0300780c */ /* 0x000fc40000f21070 */
[----:B------:R-:W-:Y:S01]  /*7dc0*/  PRMT R13, RZ, 0x7610, R13 ;  /* 0x00007610ff0d7816 */ /* 0x000fe2000000000d */
[----:B------:R-:W0:Y:S01]  /*7dd0*/  @P3 S2R R5, SR_CgaCtaId ;  /* 0x0000000000053919 */ /* 0x000e220000008800 */
[----:B------:R-:W-:-:S04]  /*7de0*/  @P3 MOV R4, 0x400 ;  /* 0x0000040000043802 */ /* 0x000fc80000000f00 */
[----:B0-----:R-:W-:Y:S01]  /*7df0*/  @P3 LEA R6, R5, R4, 0x18 ;  /* 0x0000000405063211 */ /* 0x001fe200078ec0ff */
[----:B------:R-:W-:-:S03]  /*7e00*/  IMAD.WIDE.U32 R4, R12, -0x45d1745d, RZ ;  /* 0xba2e8ba30c047825 */ /* 0x000fc600078e00ff */
[----:B------:R0:W-:Y:S01]  /*7e10*/  @P3 SYNCS.ARRIVE.TRANS64.A1T0 RZ, [R6+URZ+0xc8], RZ ;  /* 0x0000c8ff06ff39a7 */ /* 0x0001e2000810003f */
[----:B------:R-:W-:Y:S02]  /*7e20*/  ISETP.GE.U32.AND P3, PT, R3, 0xb, PT ;  /* 0x0000000b0300780c */ /* 0x000fe40003f66070 */
[----:B------:R-:W-:Y:S02]  /*7e30*/  SHF.R.U32.HI R7, RZ, 0x3, R5 ;  /* 0x00000003ff077819 */ /* 0x000fe40000011605 */
[----:B------:R-:W-:Y:S02]  /*7e40*/  SEL R5, RZ, 0x1, !P1 ;  /* 0x00000001ff057807 */ /* 0x000fe40004800000 */
[----:B------:R-:W-:Y:S01]  /*7e50*/  ISETP.GE.U32.AND P1, PT, R16, UR4, PT ;  /* 0x0000000410007c0c */ /* 0x000fe2000bf26070 */
[----:B------:R-:W-:Y:S01]  /*7e60*/  IMAD R12, R7, -0xb, R12 ;  /* 0xfffffff5070c7824 */ /* 0x000fe200078e020c */
[----:B------:R-:W-:Y:S02]  /*7e70*/  LOP3.LUT R0, R0, R5, RZ, 0x3c, !PT ;  /* 0x0000000500007212 */ /* 0x000fe400078e3cff */
[----:B------:R-:W-:-:S02]  /*7e80*/  ISETP.GE.U32.AND.EX P1, PT, R17, UR5, PT, P1 ;  /* 0x0000000511007c0c */ /* 0x000fc4000bf26110 */
[----:B------:R-:W-:Y:S02]  /*7e90*/  PRMT R4, RZ, 0x7610, R4 ;  /* 0x00007610ff047816 */ /* 0x000fe40000000004 */
[----:B------:R-:W-:-:S09]  /*7ea0*/  @P3 LOP3.LUT R0, R0, 0x1, R7, 0x78, !PT ;  /* 0x0000000100003812 */ /* 0x000fd200078e7807 */
[----:B0-----:R-:W-:Y:S05]  /*7eb0*/  @P1 BRA `(.L_x_170) ;  /* 0x00000004004c1947 */ /* 0x001fea0003800000 */
[----:B------:R-:W-:Y:S01]  /*7ec0*/  ULDC.64 UR4, c[0x0][0x628] ;  /* 0x00018a0000047ab9 */ /* 0x000fe20000000a00 */
[----:B------:R-:W0:Y:S01]  /*7ed0*/  S2R R15, SR_CTAID.X ;  /* 0x00000000000f7919 */ /* 0x000e220000002500 */
[----:B------:R-:W-:Y:S01]  /*7ee0*/  ISETP.NE.U32.AND P1, PT, RZ, UR4, PT ;  /* 0x00000004ff007c0c */ /* 0x000fe2000bf25070 */
[----:B------:R-:W-:Y:S01]  /*7ef0*/  ULDC UR7, c[0x0][0x630] ;  /* 0x00018c0000077ab9 */ /* 0x000fe20000000800 */
[----:B------:R-:W-:Y:S01]  /*7f00*/  IMAD.MOV.U32 R4, RZ, RZ, R16 ;  /* 0x000000ffff047224 */ /* 0x000fe200078e0010 */
[----:B------:R-:W1:Y:S01]  /*7f10*/  S2R R14, SR_CTAID.Y ;  /* 0x00000000000e7919 */ /* 0x000e620000002600 */
[----:B------:R-:W-:Y:S01]  /*7f20*/  ISETP.NE.AND.EX P1, PT, RZ, UR5, PT, P1 ;  /* 0x00000005ff007c0c */ /* 0x000fe2000bf25310 */
[----:B------:R-:W-:-:S12]  /*7f30*/  IMAD.MOV.U32 R5, RZ, RZ, R17 ;  /* 0x000000ffff057224 */ /* 0x000fd800078e0011 */
[----:B------:R-:W-:Y:S05]  /*7f40*/  @!P1 BRA `(.L_x_171) ;  /* 0x0000000000289947 */ /* 0x000fea0003800000 */
[----:B------:R-:W-:Y:S02]  /*7f50*/  ULDC UR6, c[0x0][0x634] ;  /* 0x00018d0000067ab9 */ /* 0x000fe40000000800 */
[----:B------:R-:W-:-:S05]  /*7f60*/  IADD3 R9, P1, R16, UR6, RZ ;  /* 0x0000000610097c10 */ /* 0x000fca000ff3e0ff */
[----:B------:R-:W-:-:S04]  /*7f70*/  IMAD.X R19, RZ, RZ, R17, P1 ;  /* 0x000000ffff137224 */ /* 0x000fc800008e0611 */
[----:B------:R-:W-:-:S04]  /*7f80*/  IMAD.WIDE.U32 R6, R19, UR4, RZ ;  /* 0x0000000413067c25 */ /* 0x000fc8000f8e00ff */
[----:B------:R-:W-:-:S04]  /*7f90*/  IMAD.WIDE.U32 R6, P1, R9, UR5, R6 ;  /* 0x0000000509067c25 */ /* 0x000fc8000f820006 */
[----:B------:R-:W-:-:S04]  /*7fa0*/  IMAD.WIDE.U32 R8, R9, UR4, RZ ;  /* 0x0000000409087c25 */ /* 0x000fc8000f8e00ff */
[----:B------:R-:W-:Y:S01]  /*7fb0*/  IMAD.X R5, RZ, RZ, RZ, P1 ;  /* 0x000000ffff057224 */ /* 0x000fe200008e06ff */
[----:B------:R-:W-:Y:S01]  /*7fc0*/  IADD3 RZ, P1, R9, R6, RZ ;  /* 0x0000000609ff7210 */ /* 0x000fe20007f3e0ff */
[----:B------:R-:W-:-:S04]  /*7fd0*/  IMAD.MOV.U32 R4, RZ, RZ, R7 ;  /* 0x000000ffff047224 */ /* 0x000fc800078e0007 */
[----:B------:R-:W-:-:S08]  /*7fe0*/  IMAD.WIDE.U32.X R4, R19, UR5, R4, P1 ;  /* 0x0000000513047c25 */ /* 0x000fd000088e0404 */
.L_x_171:
[--C-:B------:R-:W-:Y:S01]  /*7ff0*/  SHF.R.U64 R8, R4, UR7, R5.reuse ;  /* 0x0000000704087c19 */ /* 0x100fe20008001205 */
[----:B------:R-:W-:Y:S01]  /*8000*/  ULDC.64 UR4, c[0x0][0x620] ;  /* 0x0001880000047ab9 */ /* 0x000fe20000000a00 */
[----:B------:R-:W-:Y:S01]  /*8010*/  SHF.R.U32.HI R4, RZ, UR7, R5 ;  /* 0x00000007ff047c19 */ /* 0x000fe20008011605 */
[----:B------:R-:W2:Y:S01]  /*8020*/  LDC R24, c[0x0][0x144] ;  /* 0x00005100ff187b82 */ /* 0x000ea20000000800 */
[----:B------:R-:W-:Y:S01]  /*8030*/  IADD3 R7, P1, RZ, -R8, RZ ;  /* 0x80000008ff077210 */ /* 0x000fe20007f3e0ff */
[----:B------:R-:W-:Y:S01]  /*8040*/  ULDC.64 UR8, c[0x0][0x640] ;  /* 0x0001900000087ab9 */ /* 0x000fe20000000a00 */
[----:B0-----:R-:W-:Y:S01]  /*8050*/  I2FP.F32.U32 R9, R15 ;  /* 0x0000000f00097245 */ /* 0x001fe20000201000 */
[----:B------:R-:W-:Y:S02]  /*8060*/  ULDC UR6, c[0x0][0x608] ;  /* 0x0001820000067ab9 */ /* 0x000fe40000000800 */
[----:B------:R-:W-:Y:S01]  /*8070*/  IMAD.X R4, RZ, RZ, ~R4, P1 ;  /* 0x000000ffff047224 */ /* 0x000fe200008e0e04 */
[----:B------:R-:W-:Y:S01]  /*8080*/  ISETP.NE.U32.AND P1, PT, RZ, UR8, PT ;  /* 0x00000008ff007c0c */ /* 0x000fe2000bf25070 */
[----:B------:R-:W0:Y:S02]  /*8090*/  LDC R21, c[0x0][0x148] ;  /* 0x00005200ff157b82 */ /* 0x000e240000000800 */
[----:B------:R-:W-:Y:S01]  /*80a0*/  IMAD R6, R4, UR4, RZ ;  /* 0x0000000404067c24 */ /* 0x000fe2000f8e02ff */
[----:B------:R-:W-:Y:S01]  /*80b0*/  ISETP.NE.AND.EX P1, PT, RZ, UR9, PT, P1 ;  /* 0x00000009ff007c0c */ /* 0x000fe2000bf25310 */
[----:B------:R-:W-:Y:S01]  /*80c0*/  IMAD.WIDE.U32 R4, R7, UR4, R16 ;  /* 0x0000000407047c25 */ /* 0x000fe2000f8e0010 */
[----:B------:R-:W-:-:S03]  /*80d0*/  ULDC UR4, c[0x0][0x150] ;  /* 0x0000540000047ab9 */ /* 0x000fc60000000800 */
[----:B------:R-:W-:Y:S02]  /*80e0*/  IMAD R7, R7, UR5, R6 ;  /* 0x0000000507077c24 */ /* 0x000fe4000f8e0206 */
[----:B------:R-:W-:Y:S01]  /*80f0*/  FMUL R6, R9, UR4 ;  /* 0x0000000409067c20 */ /* 0x000fe20008400000 */
[----:B------:R-:W-:Y:S01]  /*8100*/  ULDC UR4, c[0x0][0x618] ;  /* 0x0001860000047ab9 */ /* 0x000fe20000000800 */
[----:B------:R-:W-:Y:S01]  /*8110*/  ULDC UR5, c[0x0][0x154] ;  /* 0x0000550000057ab9 */ /* 0x000fe20000000800 */
[----:B------:R-:W-:-:S03]  /*8120*/  IMAD.IADD R5, R5, 0x1, R7 ;  /* 0x0000000105057824 */ /* 0x000fc600078e0207 */
[----:B------:R-:W3:Y:S02]  /*8130*/  F2I.U32.TRUNC.NTZ R6, R6 ;  /* 0x0000000600067305 */ /* 0x000ee4000020f000 */
[----:B------:R-:W-:Y:S02]  /*8140*/  SHF.R.U64 R9, R4, UR4, R5 ;  /* 0x0000000404097c19 */ /* 0x000fe40008001205 */
[----:B-1----:R-:W-:-:S05]  /*8150*/  I2FP.F32.U32 R4, R14 ;  /* 0x0000000e00047245 */ /* 0x002fca0000201000 */
[----:B------:R-:W-:Y:S01]  /*8160*/  FMUL R22, R4, UR5 ;  /* 0x0000000504167c20 */ /* 0x000fe20008400000 */
[----:B------:R-:W-:Y:S01]  /*8170*/  SHF.R.U32.HI R4, RZ, UR4, R5 ;  /* 0x00000004ff047c19 */ /* 0x000fe20008011605 */
[----:B------:R-:W-:-:S03]  /*8180*/  ULDC UR4, c[0x0][0x658] ;  /* 0x0001960000047ab9 */ /* 0x000fc60000000800 */
[--C-:B------:R-:W-:Y:S01]  /*8190*/  SHF.R.U64 R20, R9, UR6, R4.reuse ;  /* 0x0000000609147c19 */ /* 0x100fe20008001204 */
[----:B------:R-:W1:Y:S01]  /*81a0*/  F2I.U32.TRUNC.NTZ R22, R22 ;  /* 0x0000001600167305 */ /* 0x000e62000020f000 */
[----:B------:R-:W-:Y:S01]  /*81b0*/  SHF.R.U32.HI R5, RZ, UR6, R4 ;  /* 0x00000006ff057c19 */ /* 0x000fe20008011604 */
[----:B---3--:R-:W-:-:S03]  /*81c0*/  IMAD.MOV R6, RZ, RZ, -R6 ;  /* 0x000000ffff067224 */ /* 0x008fc600078e0a06 */
[----:B------:R-:W-:Y:S01]  /*81d0*/  SHF.R.U64 R19, R20, UR4, R5 ;  /* 0x0000000414137c19 */ /* 0x000fe20008001205 */
[----:B--2---:R-:W-:Y:S01]  /*81e0*/  IMAD R15, R24, R6, R15 ;  /* 0x00000006180f7224 */ /* 0x004fe200078e020f */
[----:B------:R-:W-:-:S03]  /*81f0*/  SHF.R.U32.HI R23, RZ, UR4, R5 ;  /* 0x00000004ff177c19 */ /* 0x000fc60008011605 */
[----:B------:R-:W-:Y:S02]  /*8200*/  IMAD.MOV.U32 R4, RZ, RZ, R19 ;  /* 0x000000ffff047224 */ /* 0x000fe400078e0013 */
[----:B------:R-:W-:Y:S01]  /*8210*/  IMAD.MOV.U32 R5, RZ, RZ, R23 ;  /* 0x000000ffff057224 */ /* 0x000fe200078e0017 */
[----:B-1----:R-:W-:Y:S06]  /*8220*/  @!P1 BRA `(.L_x_172) ;  /* 0x0000000000289947 */ /* 0x002fec0003800000 */
[----:B------:R-:W-:Y:S02]  /*8230*/  ULDC UR4, c[0x0][0x64c] ;  /* 0x0001930000047ab9 */ /* 0x000fe40000000800 */
[----:B------:R-:W-:-:S05]  /*8240*/  IADD3 R5, P1, R19, UR4, RZ ;  /* 0x0000000413057c10 */ /* 0x000fca000ff3e0ff */
[----:B------:R-:W-:-:S04]  /*8250*/  IMAD.X R23, RZ, RZ, R23, P1 ;  /* 0x000000ffff177224 */ /* 0x000fc800008e0617 */
[----:B------:R-:W-:-:S04]  /*8260*/  IMAD.WIDE.U32 R6, R23, UR8, RZ ;  /* 0x0000000817067c25 */ /* 0x000fc8000f8e00ff */
[----:B------:R-:W-:-:S04]  /*8270*/  IMAD.WIDE.U32 R6, P1, R5, UR9, R6 ;  /* 0x0000000905067c25 */ /* 0x000fc8000f820006 */
[----:B------:R-:W-:-:S04]  /*8280*/  IMAD.WIDE.U32 R4, R5, UR8, RZ ;  /* 0x0000000805047c25 */ /* 0x000fc8000f8e00ff */
[----:B------:R-:W-:Y:S01]  /*8290*/  IMAD.MOV.U32 R4, RZ, RZ, R7 ;  /* 0x000000ffff047224 */ /* 0x000fe200078e0007 */
[----:B------:R-:W-:Y:S01]  /*82a0*/  IADD3 RZ, P3, R5, R6, RZ ;  /* 0x0000000605ff7210 */ /* 0x000fe20007f7e0ff */
[----:B------:R-:W-:-:S04]  /*82b0*/  IMAD.X R5, RZ, RZ, RZ, P1 ;  /* 0x000000ffff057224 */ /* 0x000fc800008e06ff */
[----:B------:R-:W-:-:S08]  /*82c0*/  IMAD.WIDE.U32.X R4, R23, UR9, R4, P3 ;  /* 0x0000000917047c25 */ /* 0x000fd000098e0404 */
.L_x_172:
[----:B------:R-:W-:Y:S01]  /*82d0*/  ISETP.NE.AND P1, PT, R2, 0x1, PT ;  /* 0x000000010200780c */ /* 0x000fe20003f25270 */
[----:B------:R-:W-:Y:S01]  /*82e0*/  ULDC UR4, c[0x0][0x648] ;  /* 0x0001920000047ab9 */ /* 0x000fe20000000800 */
[----:B------:R-:W-:Y:S01]  /*82f0*/  LOP3.LUT R20, R20, UR14, RZ, 0xc0, !PT ;  /* 0x0000000e14147c12 */ /* 0x000fe2000f8ec0ff */
[----:B------:R-:W-:Y:S01]  /*8300*/  IMAD.MOV R22, RZ, RZ, -R22 ;  /* 0x000000ffff167224 */ /* 0x000fe200078e0a16 */
[----:B------:R-:W-:Y:S01]  /*8310*/  SHF.R.U64 R5, R4, UR4, R5 ;  /* 0x0000000404057c19 */ /* 0x000fe20008001205 */
[----:B------:R-:W-:Y:S01]  /*8320*/  ULDC UR4, c[0x0][0x638] ;  /* 0x00018e0000047ab9 */ /* 0x000fe20000000800 */
[----:B------:R-:W-:Y:S01]  /*8330*/  LOP3.LUT R6, R9, UR13, RZ, 0xc0, !PT ;  /* 0x0000000d09067c12 */ /* 0x000fe2000f8ec0ff */
[----:B------:R-:W-:Y:S02]  /*8340*/  ULDC UR5, c[0x0][0x610] ;  /* 0x0001840000057ab9 */ /* 0x000fe40000000800 */
[----:B------:R-:W-:Y:S02]  /*8350*/  IMAD.MOV R4, RZ, RZ, -R5 ;  /* 0x000000ffff047224 */ /* 0x000fe400078e0a05 */
[----:B------:R-:W-:-:S02]  /*8360*/  IMAD R20, R5, UR15, R20 ;  /* 0x0000000f05147c24 */ /* 0x000fc4000f8e0214 */
[----:B0-----:R-:W-:Y:S02]  /*8370*/  @P1 IMAD R15, R21, R22, R14 ;  /* 0x00000016150f1224 */ /* 0x001fe400078e020e */
[----:B------:R-:W-:Y:S01]  /*8380*/  IMAD R19, R4, UR4, R19 ;  /* 0x0000000404137c24 */ /* 0x000fe2000f8e0213 */
[----:B------:R-:W-:Y:S01]  /*8390*/  ULDC UR4, c[0x0][0x600] ;  /* 0x0001800000047ab9 */ /* 0x000fe20000000800 */
[----:B------:R-:W-:Y:S02]  /*83a0*/  IMAD R15, R20, UR5, R15 ;  /* 0x00000005140f7c24 */ /* 0x000fe4000f8e020f */
[----:B------:R-:W-:Y:S02]  /*83b0*/  IMAD R6, R19, UR4, R6 ;  /* 0x0000000413067c24 */ /* 0x000fe4000f8e0206 */
[----:B------:R-:W-:-:S03]  /*83c0*/  IMAD.MOV.U32 R4, RZ, RZ, 0x1 ;  /* 0x00000001ff047424 */ /* 0x000fc600078e00ff */
[----:B------:R-:W-:Y:S02]  /*83d0*/  SEL R20, R6, R15, !P1 ;  /* 0x0000000f06147207 */ /* 0x000fe40004800000 */
[----:B------:R-:W-:-:S07]  /*83e0*/  SEL R19, R15, R6, !P1 ;  /* 0x000000060f137207 */ /* 0x000fce0004800000 */
.L_x_170:
[----:B------:R-:W-:Y:S05]  /*83f0*/  BSYNC B1 ;  /* 0x0000000000017941 */ /* 0x000fea0003800000 */
.L_x_169:
[----:B------:R-:W-:-:S13]  /*8400*/  LOP3.LUT P1, RZ, R4, 0xff, RZ, 0xc0, !PT ;  /* 0x000000ff04ff7812 */ /* 0x000fda000782c0ff */
[----:B------:R-:W-:Y:S05]  /*8410*/  @P1 BRA `(.L_x_173) ;  /* 0xfffffff4004c1947 */ /* 0x000fea000383ffff */
[----:B------:R-:W-:Y:S05]  /*8420*/  BSYNC B0 ;  /* 0x0000000000007941 */ /* 0x000fea0003800000 */
.L_x_161:
[----:B------:R-:W-:-:S03]  /*8430*/  UMOV UR4, 0xffffffff ;  /* 0xffffffff00047882 */ /* 0x000fc60000000000 */
[----:B------:R-:W-:Y:S05]  /*8440*/  BRA.DIV UR4, `(.L_x_174) ;  /* 0x0000000a04147947 */ /* 0x000fea000b800000 */
[----:B------:R-:W-:-:S13]  /*8450*/  ELECT P6, URZ, PT ;  /* 0x00000000003f782f */ /* 0x000fda00038c0000 */
.L_x_195:
[----:B------:R-:W-:Y:S04]  /*8460*/  BSSY B0, `(.L_x_175) ;  /* 0x000006a000007945 */ /* 0x000fe80003800000 */
[----:B------:R-:W-:Y:S05]  /*8470*/  @!P6 BRA `(.L_x_176) ;  /* 0x0000000400a0e947 */ /* 0x000fea0003800000 */
[----:B------:R-:W-:-:S04]  /*8480*/  LOP3.LUT R18, R18, 0x2, RZ, 0xfc, !PT ;  /* 0x0000000212127812 */ /* 0x000fc800078efcff */
[----:B------:R-:W-:-:S13]  /*8490*/  ISETP.NE.AND P0, PT, R18, 0x3, PT ;  /* 0x000000031200780c */ /* 0x000fda0003f05270 */
[----:B------:R-:W-:Y:S05]  /*84a0*/  @!P0 BRA `(.L_x_177) ;  /* 0x0000000000048947 */ /* 0x000fea0003800000 */
[----:B------:R-:W-:Y:S01]  /*84b0*/  BPT.TRAP 0x1 ;  /* 0x000000040000795c */ /* 0x000fe20000300000 */
.L_x_177:
[----:B------:R-:W0:Y:S01]  /*84c0*/  S2R R3, SR_CgaCtaId ;  /* 0x0000000000037919 */ /* 0x000e220000008800 */
[----:B------:R-:W-:-:S04]  /*84d0*/  MOV R2, 0x400 ;  /* 0x0000040000027802 */ /* 0x000fc80000000f00 */
[----:B0-----:R-:W-:Y:S02]  /*84e0*/  LEA R3, R3, R2, 0x18 ;  /* 0x0000000203037211 */ /* 0x001fe400078ec0ff */
[----:B------:R-:W-:-:S03]  /*84f0*/  SHF.L.U32 R2, R0, 0x1f, RZ ;  /* 0x0000001f00027819 */ /* 0x000fc600000006ff */
[----:B------:R-:W-:-:S04]  /*8500*/  VIADD R3, R3, 0x58 ;  /* 0x0000005803037836 */ /* 0x000fc80000000000 */
[C---:B------:R-:W-:Y:S02]  /*8510*/  IMAD R7, R12.reuse, 0x8, R3 ;  /* 0x000000080c077824 */ /* 0x040fe400078e0203 */
[----:B------:R-:W-:Y:S02]  /*8520*/  VIADD R12, R12, 0x1 ;  /* 0x000000010c0c7836 */ /* 0x000fe40000000000 */
[----:B------:R-:W0:Y:S03]  /*8530*/  SYNCS.PHASECHK.TRANS64.TRYWAIT P0, [R7+URZ], R2 ;  /* 0x00000002070075a7 */ /* 0x000e26000800017f */
[----:B------:R-:W-:-:S04]  /*8540*/  ISETP.NE.AND P1, PT, R12, 0xb, PT ;  /* 0x0000000b0c00780c */ /* 0x000fc80003f25270 */
[----:B------:R-:W-:Y:S02]  /*8550*/  SEL R5, RZ, 0x1, P1 ;  /* 0x00000001ff057807 */ /* 0x000fe40000800000 */
[----:B------:R-:W-:Y:S02]  /*8560*/  SEL R12, R12, RZ, P1 ;  /* 0x000000ff0c0c7207 */ /* 0x000fe40000800000 */
[----:B------:R-:W-:-:S03]  /*8570*/  LOP3.LUT R5, R0, R5, RZ, 0x3c, !PT ;  /* 0x0000000500057212 */ /* 0x000fc600078e3cff */
[----:B------:R-:W-:Y:S01]  /*8580*/  IMAD R9, R12, 0x8, R3 ;  /* 0x000000080c097824 */ /* 0x000fe200078e0203 */
[----:B------:R-:W-:Y:S01]  /*8590*/  SHF.L.U32 R4, R5, 0x1f, RZ ;  /* 0x0000001f05047819 */ /* 0x000fe200000006ff */
[----:B0-----:R-:W-:Y:S06]  /*85a0*/  @!P0 BRA `(.L_x_178) ;  /* 0x0000000400dc8947 */ /* 0x001fec0003800000 */
.L_x_196:
[----:B------:R-:W1:Y:S01]  /*85b0*/  SYNCS.PHASECHK.TRANS64.TRYWAIT P0, [R9+URZ], R4 ;  /* 0x00000004090075a7 */ /* 0x000e62000800017f */
[----:B------:R-:W-:-:S05]  /*85c0*/  VIADD R0, R12, 0x1 ;  /* 0x000000010c007836 */ /* 0x000fca0000000000 */
[----:B------:R-:W-:-:S04]  /*85d0*/  ISETP.NE.AND P1, PT, R0, 0xb, PT ;  /* 0x0000000b0000780c */ /* 0x000fc80003f25270 */
[----:B0-----:R-:W-:Y:S02]  /*85e0*/  SEL R2, RZ, 0x1, P1 ;  /* 0x00000001ff027807 */ /* 0x001fe40000800000 */
[----:B------:R-:W-:Y:S02]  /*85f0*/  SEL R0, R0, RZ, P1 ;  /* 0x000000ff00007207 */ /* 0x000fe40000800000 */
[----:B------:R-:W-:-:S03]  /*8600*/  LOP3.LUT R7, R5, R2, RZ, 0x3c, !PT ;  /* 0x0000000205077212 */ /* 0x000fc600078e3cff */
[----:B------:R-:W-:Y:S01]  /*8610*/  IMAD R6, R0, 0x8, R3 ;  /* 0x0000000800067824 */ /* 0x000fe200078e0203 */
[----:B------:R-:W-:Y:S01]  /*8620*/  SHF.L.U32 R5, R7, 0x1f, RZ ;  /* 0x0000001f07057819 */ /* 0x000fe200000006ff */
[----:B-1----:R-:W-:Y:S06]  /*8630*/  @!P0 BRA `(.L_x_179) ;  /* 0x0000000400cc8947 */ /* 0x002fec0003800000 */
.L_x_197:
[----:B------:R-:W1:Y:S01]  /*8640*/  SYNCS.PHASECHK.TRANS64.TRYWAIT P0, [R6+URZ], R5 ;  /* 0x00000005060075a7 */ /* 0x000e62000800017f */
[----:B------:R-:W-:-:S05]  /*8650*/  VIADD R0, R0, 0x1 ;  /* 0x0000000100007836 */ /* 0x000fca0000000000 */
[----:B------:R-:W-:-:S04]  /*8660*/  ISETP.NE.AND P1, PT, R0, 0xb, PT ;  /* 0x0000000b0000780c */ /* 0x000fc80003f25270 */
[----:B------:R-:W-:Y:S02]  /*8670*/  SEL R2, RZ, 0x1, P1 ;  /* 0x00000001ff027807 */ /* 0x000fe40000800000 */
[----:B------:R-:W-:Y:S02]  /*8680*/  SEL R0, R0, RZ, P1 ;  /* 0x000000ff00007207 */ /* 0x000fe40000800000 */
[----:B------:R-:W-:-:S03]  /*8690*/  LOP3.LUT R7, R7, R2, RZ, 0x3c, !PT ;  /* 0x0000000207077212 */ /* 0x000fc600078e3cff */
[----:B0-----:R-:W-:Y:S01]  /*86a0*/  IMAD R9, R0, 0x8, R3 ;  /* 0x0000000800097824 */ /* 0x001fe200078e0203 */
[----:B------:R-:W-:Y:S01]  /*86b0*/  SHF.L.U32 R4, R7, 0x1f, RZ ;  /* 0x0000001f07047819 */ /* 0x000fe200000006ff */
[----:B-1----:R-:W-:Y:S06]  /*86c0*/  @!P0 BRA `(.L_x_180) ;  /* 0x0000000400bc8947 */ /* 0x002fec0003800000 */
.L_x_198:
        /* <DEDUP_REMOVED lines=9> */
.L_x_199:
        /* <DEDUP_REMOVED lines=9> */
.L_x_200:
        /* <DEDUP_REMOVED lines=9> */
.L_x_201:
        /* <DEDUP_REMOVED lines=9> */
.L_x_202:
        /* <DEDUP_REMOVED lines=9> */
.L_x_203:
        /* <DEDUP_REMOVED lines=9> */
.L_x_204:
[----:B------:R-:W1:Y:S01]  /*8a30*/  SYNCS.PHASECHK.TRANS64.TRYWAIT P0, [R9+URZ], R4 ;  /* 0x00000004090075a7 */ /* 0x000e62000800017f */
[----:B------:R-:W-:-:S05]  /*8a40*/  VIADD R0, R0, 0x1 ;  /* 0x0000000100007836 */ /* 0x000fca0000000000 */
[----:B------:R-:W-:-:S04]  /*8a50*/  ISETP.NE.AND P1, PT, R0, 0xb, PT ;  /* 0x0000000b0000780c */ /* 0x000fc80003f25270 */
[----:B------:R-:W-:Y:S02]  /*8a60*/  SEL R2, RZ, 0x1, P1 ;  /* 0x00000001ff027807 */ /* 0x000fe40000800000 */
[----:B------:R-:W-:Y:S02]  /*8a70*/  SEL R0, R0, RZ, P1 ;  /* 0x000000ff00007207 */ /* 0x000fe40000800000 */
[----:B------:R-:W-:Y:S01]  /*8a80*/  LOP3.LUT R2, R7, R2, RZ, 0x3c, !PT ;  /* 0x0000000207027212 */ /* 0x000fe200078e3cff */
[----:B-1----:R-:W-:Y:S06]  /*8a90*/  @!P0 BRA `(.L_x_187) ;  /* 0x0000000400548947 */ /* 0x002fec0003800000 */
.L_x_205:
[----:B------:R-:W-:Y:S01]  /*8aa0*/  IMAD R3, R0, 0x8, R3 ;  /* 0x0000000800037824 */ /* 0x000fe200078e0203 */
[----:B------:R-:W-:-:S07]  /*8ab0*/  SHF.L.U32 R0, R2, 0x1f, RZ ;  /* 0x0000001f02007819 */ /* 0x000fce00000006ff */
.L_x_188:
[----:B--2---:R2:W3:Y:S02]  /*8ac0*/  SYNCS.PHASECHK.TRANS64.TRYWAIT P0, [R3+URZ], R0 ;  /* 0x00000000030075a7 */ /* 0x0044e4000800017f */
[----:B---3--:R-:W-:Y:S05]  /*8ad0*/  @!P0 NANOSLEEP.SYNCS 0x989680 ;  /* 0x009896800000895d */ /* 0x008fea0003900000 */
[----:B------:R-:W3:Y:S02]  /*8ae0*/  @!P0 SYNCS.PHASECHK.TRANS64 P0, [R3+URZ], R0 ;  /* 0x00000000030085a7 */ /* 0x000ee4000800007f */
[----:B---3--:R-:W-:Y:S05]  /*8af0*/  @!P0 BRA `(.L_x_188) ;  /* 0xfffffffc00f08947 */ /* 0x008fea000383ffff */
.L_x_176:
[----:B------:R-:W-:Y:S05]  /*8b00*/  BSYNC B0 ;  /* 0x0000000000007941 */ /* 0x000fea0003800000 */
.L_x_175:
[----:B------:R-:W-:Y:S05]  /*8b10*/  EXIT ;  /* 0x000000000000794d */ /* 0x000fea0003800000 */
.L_x_18:
[----:B-1----:R1:W2:Y:S02]  /*8b20*/  SYNCS.PHASECHK.TRANS64.TRYWAIT P1, [R3+URZ], R0 ;  /* 0x00000000030075a7 */ /* 0x0022a4000802017f */
[----:B--2---:R-:W-:Y:S05]  /*8b30*/  @!P1 NANOSLEEP.SYNCS 0x989680 ;  /* 0x009896800000995d */ /* 0x004fea0003900000 */
[----:B------:R-:W2:Y:S02]  /*8b40*/  @!P1 SYNCS.PHASECHK.TRANS64 P1, [R3+URZ], R0 ;  /* 0x00000000030095a7 */ /* 0x000ea4000802007f */
[----:B--2---:R-:W-:Y:S05]  /*8b50*/  @!P1 BRA `(.L_x_18) ;  /* 0xfffffffc00f09947 */ /* 0x004fea000383ffff */
[----:B------:R-:W-:Y:S05]  /*8b60*/  BRA `(.L_x_17) ;  /* 0xffffff88009c7947 */ /* 0x000fea000383ffff */
.L_x_23:
[----:B-1----:R-:W-:-:S04]  /*8b70*/  IMAD.U32 R4, RZ, RZ, UR4 ;  /* 0x00000004ff047e24 */ /* 0x002fc8000f8e00ff */
[----:B------:R1:W2:Y:S03]  /*8b80*/  SYNCS.PHASECHK.TRANS64.TRYWAIT P1, [R4+URZ], R3 ;  /* 0x00000003040075a7 */ /* 0x0002a6000802017f */
[----:B--2---:R-:W-:Y:S05]  /*8b90*/  @!P1 NANOSLEEP.SYNCS 0x989680 ;  /* 0x009896800000995d */ /* 0x004fea0003900000 */
[----:B------:R-:W2:Y:S02]  /*8ba0*/  @!P1 SYNCS.PHASECHK.TRANS64 P1, [R4+URZ], R3 ;  /* 0x00000003040095a7 */ /* 0x000ea4000802007f */
[----:B--2---:R-:W-:Y:S05]  /*8bb0*/  @!P1 BRA `(.L_x_23) ;  /* 0xfffffffc00ec9947 */ /* 0x004fea000383ffff */
[----:B------:R-:W-:Y:S05]  /*8bc0*/  BRA `(.L_x_22) ;  /* 0xffffff8c005c7947 */ /* 0x000fea000383ffff */
.L_x_162:
[----:B------:R-:W-:Y:S01]  /*8bd0*/  BSSY B1, `(.L_x_189) ;  /* 0x0000006000017945 */ /* 0x000fe20003800000 */
[----:B------:R-:W-:-:S07]  /*8be0*/  IMAD.MOV.U32 R15, RZ, RZ, -0x1 ;  /* 0xffffffffff0f7424 */ /* 0x000fce00078e00ff */
[----:B------:R-:W-:Y:S05]  /*8bf0*/  WARPSYNC.COLLECTIVE R15, `(.L_x_190) ;  /* 0x000000000f0c7348 */ /* 0x000fea0003c00000 */
[----:B------:R-:W-:Y:S02]  /*8c00*/  ELECT P6, UR62, PT ;  /* 0x00000000003e782f */ /* 0x000fe400038c0000 */
[----:B------:R-:W-:Y:S01]  /*8c10*/  MOV R14, UR62 ;  /* 0x0000003e000e7c02 */ /* 0x000fe20008000f00 */
[----:B------:R-:W-:Y:S10]  /*8c20*/  ENDCOLLECTIVE ;  /* 0x000000000000791b */ /* 0x000ff40003800000 */
.L_x_190:
[----:B------:R-:W-:Y:S05]  /*8c30*/  BSYNC B1 ;  /* 0x0000000000017941 */ /* 0x000fea0003800000 */
.L_x_189:
[----:B------:R-:W-:Y:S05]  /*8c40*/  BRA `(.L_x_191) ;  /* 0xffffffec004c7947 */ /* 0x000fea000383ffff */
.L_x_165:
[----:B0-----:R0:W1:Y:S02]  /*8c50*/  SYNCS.PHASECHK.TRANS64.TRYWAIT P1, [R14+URZ+0x58], R7 ;  /* 0x000058070e0075a7 */ /* 0x001064000802017f */
[----:B-1----:R-:W-:Y:S05]  /*8c60*/  @!P1 NANOSLEEP.SYNCS 0x989680 ;  /* 0x009896800000995d */ /* 0x002fea0003900000 */
[----:B------:R-:W1:Y:S02]  /*8c70*/  @!P1 SYNCS.PHASECHK.TRANS64 P1, [R14+URZ+0x58], R7 ;  /* 0x000058070e0095a7 */ /* 0x000e64000802007f */
[----:B-1----:R-:W-:Y:S05]  /*8c80*/  @!P1 BRA `(.L_x_165) ;  /* 0xfffffffc00f09947 */ /* 0x002fea000383ffff */
[----:B------:R-:W-:Y:S05]  /*8c90*/  BRA `(.L_x_192) ;  /* 0xffffffec00807947 */ /* 0x000fea000383ffff */
.L_x_174:
[----:B------:R-:W-:Y:S01]  /*8ca0*/  BSSY B0, `(.L_x_193) ;  /* 0x0000006000007945 */ /* 0x000fe20003800000 */
[----:B------:R-:W-:-:S07]  /*8cb0*/  IMAD.MOV.U32 R15, RZ, RZ, -0x1 ;  /* 0xffffffffff0f7424 */ /* 0x000fce00078e00ff */
[----:B------:R-:W-:Y:S05]  /*8cc0*/  WARPSYNC.COLLECTIVE R15, `(.L_x_194) ;  /* 0x000000000f0c7348 */ /* 0x000fea0003c00000 */
[----:B------:R-:W-:Y:S02]  /*8cd0*/  ELECT P6, UR62, PT ;  /* 0x00000000003e782f */ /* 0x000fe400038c0000 */
[----:B------:R-:W-:Y:S01]  /*8ce0*/  MOV R14, UR62 ;  /* 0x0000003e000e7c02 */ /* 0x000fe20008000f00 */
[----:B------:R-:W-:Y:S10]  /*8cf0*/  ENDCOLLECTIVE ;  /* 0x000000000000791b */ /* 0x000ff40003800000 */
.L_x_194:
[----:B------:R-:W-:Y:S05]  /*8d00*/  BSYNC B0 ;  /* 0x0000000000007941 */ /* 0x000fea0003800000 */
.L_x_193:
[----:B------:R-:W-:Y:S05]  /*8d10*/  BRA `(.L_x_195) ;  /* 0xfffffff400d07947 */ /* 0x000fea000383ffff */
.L_x_178:
[----:B0-----:R0:W1:Y:S02]  /*8d20*/  SYNCS.PHASECHK.TRANS64.TRYWAIT P0, [R7+URZ], R2 ;  /* 0x00000002070075a7 */ /* 0x001064000800017f */
[----:B-1----:R-:W-:Y:S05]  /*8d30*/  @!P0 NANOSLEEP.SYNCS 0x989680 ;  /* 0x009896800000895d */ /* 0x002fea0003900000 */
[----:B------:R-:W1:Y:S02]  /*8d40*/  @!P0 SYNCS.PHASECHK.TRANS64 P0, [R7+URZ], R2 ;  /* 0x00000002070085a7 */ /* 0x000e64000800007f */
[----:B-1----:R-:W-:Y:S05]  /*8d50*/  @!P0 BRA `(.L_x_178) ;  /* 0xfffffffc00f08947 */ /* 0x002fea000383ffff */
[----:B------:R-:W-:Y:S05]  /*8d60*/  BRA `(.L_x_196) ;  /* 0xfffffff800107947 */ /* 0x000fea000383ffff */
.L_x_179:
[----:B0-----:R0:W1:Y:S02]  /*8d70*/  SYNCS.PHASECHK.TRANS64.TRYWAIT P0, [R9+URZ], R4 ;  /* 0x00000004090075a7 */ /* 0x001064000800017f */
[----:B-1----:R-:W-:Y:S05]  /*8d80*/  @!P0 NANOSLEEP.SYNCS 0x989680 ;  /* 0x009896800000895d */ /* 0x002fea0003900000 */
[----:B------:R-:W1:Y:S02]  /*8d90*/  @!P0 SYNCS.PHASECHK.TRANS64 P0, [R9+URZ], R4 ;  /* 0x00000004090085a7 */ /* 0x000e64000800007f */
[----:B-1----:R-:W-:Y:S05]  /*8da0*/  @!P0 BRA `(.L_x_179) ;  /* 0xfffffffc00f08947 */ /* 0x002fea000383ffff */
[----:B------:R-:W-:Y:S05]  /*8db0*/  BRA `(.L_x_197) ;  /* 0xfffffff800207947 */ /* 0x000fea000383ffff */
.L_x_180:
[----:B0-----:R0:W1:Y:S02]  /*8dc0*/  SYNCS.PHASECHK.TRANS64.TRYWAIT P0, [R6+URZ], R5 ;  /* 0x00000005060075a7 */ /* 0x001064000800017f */
[----:B-1----:R-:W-:Y:S05]  /*8dd0*/  @!P0 NANOSLEEP.SYNCS 0x989680 ;  /* 0x009896800000895d */ /* 0x002fea0003900000 */
[----:B------:R-:W1:Y:S02]  /*8de0*/  @!P0 SYNCS.PHASECHK.TRANS64 P0, [R6+URZ], R5 ;  /* 0x00000005060085a7 */ /* 0x000e64000800007f */
[----:B-1----:R-:W-:Y:S05]  /*8df0*/  @!P0 BRA `(.L_x_180) ;  /* 0xfffffffc00f08947 */ /* 0x002fea000383ffff */
[----:B------:R-:W-:Y:S05]  /*8e00*/  BRA `(.L_x_198) ;  /* 0xfffffff800307947 */ /* 0x000fea000383ffff */
.L_x_181:
[----:B0-----:R0:W1:Y:S02]  /*8e10*/  SYNCS.PHASECHK.TRANS64.TRYWAIT P0, [R9+URZ], R4 ;  /* 0x00000004090075a7 */ /* 0x001064000800017f */
[----:B-1----:R-:W-:Y:S05]  /*8e20*/  @!P0 NANOSLEEP.SYNCS 0x989680 ;  /* 0x009896800000895d */ /* 0x002fea0003900000 */
[----:B------:R-:W1:Y:S02]  /*8e30*/  @!P0 SYNCS.PHASECHK.TRANS64 P0, [R9+URZ], R4 ;  /* 0x00000004090085a7 */ /* 0x000e64000800007f */
[----:B-1----:R-:W-:Y:S05]  /*8e40*/  @!P0 BRA `(.L_x_181) ;  /* 0xfffffffc00f08947 */ /* 0x002fea000383ffff */
[----:B------:R-:W-:Y:S05]  /*8e50*/  BRA `(.L_x_199) ;  /* 0xfffffff800407947 */ /* 0x000fea000383ffff */
.L_x_182:
[----:B0-----:R0:W1:Y:S02]  /*8e60*/  SYNCS.PHASECHK.TRANS64.TRYWAIT P0, [R6+URZ], R5 ;  /* 0x00000005060075a7 */ /* 0x001064000800017f */
[----:B-1----:R-:W-:Y:S05]  /*8e70*/  @!P0 NANOSLEEP.SYNCS 0x989680 ;  /* 0x009896800000895d */ /* 0x002fea0003900000 */
[----:B------:R-:W1:Y:S02]  /*8e80*/  @!P0 SYNCS.PHASECHK.TRANS64 P0, [R6+URZ], R5 ;  /* 0x00000005060085a7 */ /* 0x000e64000800007f */
[----:B-1----:R-:W-:Y:S05]  /*8e90*/  @!P0 BRA `(.L_x_182) ;  /* 0xfffffffc00f08947 */ /* 0x002fea000383ffff */
[----:B------:R-:W-:Y:S05]  /*8ea0*/  BRA `(.L_x_200) ;  /* 0xfffffff800507947 */ /* 0x000fea000383ffff */
.L_x_183:
[----:B0-----:R0:W1:Y:S02]  /*8eb0*/  SYNCS.PHASECHK.TRANS64.TRYWAIT P0, [R9+URZ], R4 ;  /* 0x00000004090075a7 */ /* 0x001064000800017f */
[----:B-1----:R-:W-:Y:S05]  /*8ec0*/  @!P0 NANOSLEEP.SYNCS 0x989680 ;  /* 0x009896800000895d */ /* 0x002fea0003900000 */
[----:B------:R-:W1:Y:S02]  /*8ed0*/  @!P0 SYNCS.PHASECHK.TRANS64 P0, [R9+URZ], R4 ;  /* 0x00000004090085a7 */ /* 0x000e64000800007f */
[----:B-1----:R-:W-:Y:S05]  /*8ee0*/  @!P0 BRA `(.L_x_183) ;  /* 0xfffffffc00f08947 */ /* 0x002fea000383ffff */
[----:B------:R-:W-:Y:S05]  /*8ef0*/  BRA `(.L_x_201) ;  /* 0xfffffff800607947 */ /* 0x000fea000383ffff */
.L_x_184:
[----:B0-----:R0:W1:Y:S02]  /*8f00*/  SYNCS.PHASECHK.TRANS64.TRYWAIT P0, [R6+URZ], R5 ;  /* 0x00000005060075a7 */ /* 0x001064000800017f */
[----:B-1----:R-:W-:Y:S05]  /*8f10*/  @!P0 NANOSLEEP.SYNCS 0x989680 ;  /* 0x009896800000895d */ /* 0x002fea0003900000 */
[----:B------:R-:W1:Y:S02]  /*8f20*/  @!P0 SYNCS.PHASECHK.TRANS64 P0, [R6+URZ], R5 ;  /* 0x00000005060085a7 */ /* 0x000e64000800007f */
[----:B-1----:R-:W-:Y:S05]  /*8f30*/  @!P0 BRA `(.L_x_184) ;  /* 0xfffffffc00f08947 */ /* 0x002fea000383ffff */
[----:B------:R-:W-:Y:S05]  /*8f40*/  BRA `(.L_x_202) ;  /* 0xfffffff800707947 */ /* 0x000fea000383ffff */
.L_x_185:
[----:B0-----:R0:W1:Y:S02]  /*8f50*/  SYNCS.PHASECHK.TRANS64.TRYWAIT P0, [R9+URZ], R4 ;  /* 0x00000004090075a7 */ /* 0x001064000800017f */
[----:B-1----:R-:W-:Y:S05]  /*8f60*/  @!P0 NANOSLEEP.SYNCS 0x989680 ;  /* 0x009896800000895d */ /* 0x002fea0003900000 */
[----:B------:R-:W1:Y:S02]  /*8f70*/  @!P0 SYNCS.PHASECHK.TRANS64 P0, [R9+URZ], R4 ;  /* 0x00000004090085a7 */ /* 0x000e64000800007f */
[----:B-1----:R-:W-:Y:S05]  /*8f80*/  @!P0 BRA `(.L_x_185) ;  /* 0xfffffffc00f08947 */ /* 0x002fea000383ffff */
[----:B------:R-:W-:Y:S05]  /*8f90*/  BRA `(.L_x_203) ;  /* 0xfffffff800807947 */ /* 0x000fea000383ffff */
.L_x_186:
[----:B0-----:R0:W1:Y:S02]  /*8fa0*/  SYNCS.PHASECHK.TRANS64.TRYWAIT P0, [R6+URZ], R5 ;  /* 0x00000005060075a7 */ /* 0x001064000800017f */
[----:B-1----:R-:W-:Y:S05]  /*8fb0*/  @!P0 NANOSLEEP.SYNCS 0x989680 ;  /* 0x009896800000895d */ /* 0x002fea0003900000 */
[----:B------:R-:W1:Y:S02]  /*8fc0*/  @!P0 SYNCS.PHASECHK.TRANS64 P0, [R6+URZ], R5 ;  /* 0x00000005060085a7 */ /* 0x000e64000800007f */
[----:B-1----:R-:W-:Y:S05]  /*8fd0*/  @!P0 BRA `(.L_x_186) ;  /* 0xfffffffc00f08947 */ /* 0x002fea000383ffff */
[----:B------:R-:W-:Y:S05]  /*8fe0*/  BRA `(.L_x_204) ;  /* 0xfffffff800907947 */ /* 0x000fea000383ffff */
.L_x_187:
[----:B-1----:R1:W2:Y:S02]  /*8ff0*/  SYNCS.PHASECHK.TRANS64.TRYWAIT P0, [R9+URZ], R4 ;  /* 0x00000004090075a7 */ /* 0x0022a4000800017f */
[----:B--2---:R-:W-:Y:S05]  /*9000*/  @!P0 NANOSLEEP.SYNCS 0x989680 ;  /* 0x009896800000895d */ /* 0x004fea0003900000 */
[----:B------:R-:W2:Y:S02]  /*9010*/  @!P0 SYNCS.PHASECHK.TRANS64 P0, [R9+URZ], R4 ;  /* 0x00000004090085a7 */ /* 0x000ea4000800007f */
[----:B--2---:R-:W-:Y:S05]  /*9020*/  @!P0 BRA `(.L_x_187) ;  /* 0xfffffffc00f08947 */ /* 0x004fea000383ffff */
[----:B------:R-:W-:Y:S05]  /*9030*/  BRA `(.L_x_205) ;  /* 0xfffffff800987947 */ /* 0x000fea000383ffff */
.L_x_206:
[----:B------:R-:W-:-:S00]  /*9040*/  BRA `(.L_x_206) ;  /* 0xfffffffc00fc7947 */ /* 0x000fc0000383ffff */
[----:B------:R-:W-:-:S00]  /*9050*/  NOP ;  /* 0x0000000000007918 */ /* 0x000fc00000000000 */
        /* <DEDUP_REMOVED lines=10> */
.L_x_207:


//--------------------- .nv.global.init           --------------------------
	.section	.nv.global.init,"aw",@progbits
.nv.global.init:
	.type		$str$22,@object
	.size		$str$22,($str$23 - $str$22)
$str$22:
        /*0000*/ 	.byte	0x6b, 0x5f, 0x74, 0x69, 0x6c, 0x65, 0x5f, 0x63, 0x6f, 0x75, 0x6e, 0x74, 0x20, 0x3e, 0x3d, 0x20
        /*0010*/ 	.byte	0x31, 0x00
	.type		$str$23,@object
	.size		$str$23,(__unnamed_1 - $str$23)
$str$23:
        /*0012*/ 	.byte	0x2f, 0x74, 0x6d, 0x70, 0x2f, 0x63, 0x75, 0x74, 0x6c, 0x61, 0x73, 0x73, 0x5f, 0x73, 0x77, 0x65
        /*0022*/ 	.byte	0x65, 0x70, 0x5f, 0x73, 0x72, 0x63, 0x2f, 0x69, 0x6e, 0x63, 0x6c, 0x75, 0x64, 0x65, 0x2f, 0x63
        /*0032*/ 	.byte	0x75, 0x74, 0x6c, 0x61, 0x73, 0x73, 0x2f, 0x67, 0x65, 0x6d, 0x6d, 0x2f, 0x63, 0x6f, 0x6c, 0x6c
        /*0042*/ 	.byte	0x65, 0x63, 0x74, 0x69, 0x76, 0x65, 0x2f, 0x73, 0x6d, 0x39, 0x30, 0x5f, 0x6d, 0x6d, 0x61, 0x5f
        /*0052*/ 	.byte	0x74, 0x6d, 0x61, 0x5f, 0x67, 0x6d, 0x6d, 0x61, 0x5f, 0x73, 0x73, 0x5f, 0x77, 0x61, 0x72, 0x70
        /*0062*/ 	.byte	0x73, 0x70, 0x65, 0x63, 0x69, 0x61, 0x6c, 0x69, 0x7a, 0x65, 0x64, 0x2e, 0x68, 0x70, 0x70, 0x00
	.type		__unnamed_1,@object
	.size		__unnamed_1,(.L_0 - __unnamed_1)
__unnamed_1:
        /*0072*/ 	.byte	0x76, 0x6f, 0x69, 0x64, 0x20, 0x63, 0x75, 0x74, 0x6c, 0x61, 0x73, 0x73, 0x3a, 0x3a, 0x67, 0x65
        /* <DEDUP_REMOVED lines=179> */
        /*0bb2*/ 	.byte	0x3a, 0x69, 0x64, 0x65, 0x6e, 0x74, 0x69, 0x74, 0x79, 0x5d, 0x00
.L_0:


//--------------------- .nv.shared._ZN7cutlass13device_kernelINS_4gemm6kernel13GemmUniversalIN4cute5tupleIJiiiiEEENS1_10collective13CollectiveMmaINS1_34MainloopSm90TmaGmmaWarpSpecializedILi11ENS5_IJNS4_1CILi1EEESB_SB_EEENS1_35KernelTmaWarpSpecializedCooperativeEEENS5_IJNSA_ILi256EEENSA_ILi64EEENSA_ILi32EEEEEENS_6half_tENS5_IJlSB_lEEESJ_NS5_IJSB_llEEENS4_8TiledMMAINS4_8MMA_AtomIJNS4_4SM904GMMA25MMA_64x64x16_F32F16F16_SSILNSP_5MajorE0ELSR_1ELNSP_7ScaleInE1ELSS_1EEEEEENS4_6LayoutINS5_IJNSA_ILi2EEESB_SB_EEENS5_IJSB_NSA_ILi0EEESY_EEEEENS5_IJNS4_10UnderscoreES11_S11_EEEEENS4_13SM90_TMA_LOADENS4_14ComposedLayoutINS4_7SwizzleILi2ELi4ELi3EEENS4_18smem_ptr_flag_bitsILi16EEENSV_INS5_IJNSA_ILi8EEESH_EEENS5_IJSH_SB_EEEEEEEvNS4_8identityES14_NS15_INS16_ILi3ELi4ELi3EEES19_NSV_INS5_IJSG_S1A_EEENS5_IJSB_SG_EEEEEEEvS1F_EENS_8epilogue10collective6detail29Sm90TmaWarpSpecializedAdapterINS1N_15DefaultEpilogueISJ_SK_SK_NS1M_6thread17LinearCombinationISJ_Li1EffLNS1R_9ScaleType4KindE0ELNS_15FloatRoundStyleE2ESJ_EENS1_15EpilogueDefaultEEEEEvvEEEEvNT_6ParamsE --------------------------
	.section	.nv.shared._ZN7cutlass13device_kernelINS_4gemm6kernel13GemmUniversalIN4cute5tupleIJiiiiEEENS1_10collective13CollectiveMmaINS1_34MainloopSm90TmaGmmaWarpSpecializedILi11ENS5_IJNS4_1CILi1EEESB_SB_EEENS1_35KernelTmaWarpSpecializedCooperativeEEENS5_IJNSA_ILi256EEENSA_ILi64EEENSA_ILi32EEEEEENS_6half_tENS5_IJlSB_lEEESJ_NS5_IJSB_llEEENS4_8TiledMMAINS4_8MMA_AtomIJNS4_4SM904GMMA25MMA_64x64x16_F32F16F16_SSILNSP_5MajorE0ELSR_1ELNSP_7ScaleInE1ELSS_1EEEEEENS4_6LayoutINS5_IJNSA_ILi2EEESB_SB_EEENS5_IJSB_NSA_ILi0EEESY_EEEEENS5_IJNS4_10UnderscoreES11_S11_EEEEENS4_13SM90_TMA_LOADENS4_14ComposedLayoutINS4_7SwizzleILi2ELi4ELi3EEENS4_18smem_ptr_flag_bitsILi16EEENSV_INS5_IJNSA_ILi8EEESH_EEENS5_IJSH_SB_EEEEEEEvNS4_8identityES14_NS15_INS16_ILi3ELi4ELi3EEES19_NSV_INS5_IJSG_S1A_EEENS5_IJSB_SG_EEEEEEEvS1F_EENS_8epilogue10collective6detail29Sm90TmaWarpSpecializedAdapterINS1N_15DefaultEpilogueISJ_SK_SK_NS1M_6thread17LinearCombinationISJ_Li1EffLNS1R_9ScaleType4KindE0ELNS_15FloatRoundStyleE2ESJ_EENS1_15EpilogueDefaultEEEEEvvEEEEvNT_6ParamsE,"aw",@nobits
	.sectionflags	@""
	.align	16
	.zero		1024


//--------------------- .nv.shared.reserved.0     --------------------------
	.section	.nv.shared.reserved.0,"aw",@nobits
	.weak		__nv_reservedSMEM_offset_0_alias
	.size		__nv_reservedSMEM_offset_0_alias, 0, 0
	.other		__nv_reservedSMEM_offset_0_alias,@"STO_CUDA_RESERVED_SHARED STV_DEFAULT"
__nv_reservedSMEM_offset_0_alias:
	.zero		0


//--------------------- .nv.global                --------------------------
	.section	.nv.global,"aw",@nobits
.nv.global:
	.type		_ZN39_INTERNAL_5ae39297_4_k_cu_0af0a6a2_27984cute1_E,@object
	.size		_ZN39_INTERNAL_5ae39297_4_k_cu_0af0a6a2_27984cute1_E,(_ZN39_INTERNAL_5ae39297_4_k_cu_0af0a6a2_27984cuda3std3__45__cpo6cbeginE - _ZN39_INTERNAL_5ae39297_4_k_cu_0af0a6a2_27984cute1_E)
_ZN39_INTERNAL_5ae39297_4_k_cu_0af0a6a2_27984cute1_E:
	.zero		1
	.type		_ZN39_INTERNAL_5ae39297_4_k_cu_0af0a6a2_27984cuda3std3__45__cpo6cbeginE,@object
	.size		_ZN39_INTERNAL_5ae39297_4_k_cu_0af0a6a2_27984cuda3std3__45__cpo6cbeginE,(_ZN39_INTERNAL_5ae39297_4_k_cu_0af0a6a2_27984cuda3std3__48in_placeE - _ZN39_INTERNAL_5ae39297_4_k_cu_0af0a6a2_27984cuda3std3__45__cpo6cbeginE)
_ZN39_INTERNAL_5ae39297_4_k_cu_0af0a6a2_27984cuda3std3__45__cpo6cbeginE:
	.zero		1
	.type		_ZN39_INTERNAL_5ae39297_4_k_cu_0af0a6a2_27984cuda3std3__48in_placeE,@object
	.size		_ZN39_INTERNAL_5ae39297_4_k_cu_0af0a6a2_27984cuda3std3__48in_placeE,(_ZN39_INTERNAL_5ae39297_4_k_cu_0af0a6a2_27984cuda3std6ranges3__45__cpo9iter_moveE - _ZN39_INTERNAL_5ae39297_4_k_cu_0af0a6a2_27984cuda3std3__48in_placeE)
_ZN39_INTERNAL_5ae39297_4_k_cu_0af0a6a2_27984cuda3std3__48in_placeE:
	.zero		1
	.type		_ZN39_INTERNAL_5ae39297_4_k_cu_0af0a6a2_27984cuda3std6ranges3__45__cpo9iter_moveE,@object
	.size		_ZN39_INTERNAL_5ae39297_4_k_cu_0af0a6a2_27984cuda3std6ranges3__45__cpo9iter_moveE,(_ZN39_INTERNAL_5ae39297_4_k_cu_0af0a6a2_27984cuda3std3__45__cpo5beginE - _ZN39_INTERNAL_5ae39297_4_k_cu_0af0a6a2_27984cuda3std6ranges3__45__cpo9iter_moveE)
_ZN39_INTERNAL_5ae39297_4_k_cu_0af0a6a2_27984cuda3std6ranges3__45__cpo9iter_moveE:
	.zero		1
	.type		_ZN39_INTERNAL_5ae39297_4_k_cu_0af0a6a2_27984cuda3std3__45__cpo5beginE,@object
	.size		_ZN39_INTERNAL_5ae39297_4_k_cu_0af0a6a2_27984cuda3std3__45__cpo5beginE,(_ZN39_INTERNAL_5ae39297_4_k_cu_0af0a6a2_27984cuda3std3__441_GLOBAL__N__5ae39297_4_k_cu_0af0a6a2_27986ignoreE - _ZN39_INTERNAL_5ae39297_4_k_cu_0af0a6a2_27984cuda3std3__45__cpo5beginE)
_ZN39_INTERNAL_5ae39297_4_k_cu_0af0a6a2_27984cuda3std3__45__cpo5beginE:
	.zero		1
	.type		_ZN39_INTERNAL_5ae39297_4_k_cu_0af0a6a2_27984cuda3std3__441_GLOBAL__N__5ae39297_4_k_cu_0af0a6a2_27986ignoreE,@object
	.size		_ZN39_INTERNAL_5ae39297_4_k_cu_0af0a6a2_27984cuda3std3__441_GLOBAL__N__5ae39297_4_k_cu_0af0a6a2_27986ignoreE,(_ZN39_INTERNAL_5ae39297_4_k_cu_0af0a6a2_27984cute7productE - _ZN39_INTERNAL_5ae39297_4_k_cu_0af0a6a2_27984cuda3std3__441_GLOBAL__N__5ae39297_4_k_cu_0af0a6a2_27986ignoreE)
_ZN39_INTERNAL_5ae39297_4_k_cu_0af0a6a2_27984cuda3std3__441_GLOBAL__N__5ae39297_4_k_cu_0af0a6a2_27986ignoreE:
	.zero		1
	.type		_ZN39_INTERNAL_5ae39297_4_k_cu_0af0a6a2_27984cute7productE,@object
	.size		_ZN39_INTERNAL_5ae39297_4_k_cu_0af0a6a2_27984cute7productE,(_ZN39_INTERNAL_5ae39297_4_k_cu_0af0a6a2_27984cuda3std3__45__cpo3endE - _ZN39_INTERNAL_5ae39297_4_k_cu_0af0a6a2_27984cute7productE)
_ZN39_INTERNAL_5ae39297_4_k_cu_0af0a6a2_27984cute7productE:
	.zero		1
	.type		_ZN39_INTERNAL_5ae39297_4_k_cu_0af0a6a2_27984cuda3std3__45__cpo3endE,@object
	.size		_ZN39_INTERNAL_5ae39297_4_k_cu_0af0a6a2_27984cuda3std3__45__cpo3endE,(_ZN39_INTERNAL_5ae39297_4_k_cu_0af0a6a2_27984cuda3std3__419piecewise_constructE - _ZN39_INTERNAL_5ae39297_4_k_cu_0af0a6a2_27984cuda3std3__45__cpo3endE)
_ZN39_INTERNAL_5ae39297_4_k_cu_0af0a6a2_27984cuda3std3__45__cpo3endE:
	.zero		1
	.type		_ZN39_INTERNAL_5ae39297_4_k_cu_0af0a6a2_27984cuda3std3__419piecewise_constructE,@object
	.size		_ZN39_INTERNAL_5ae39297_4_k_cu_0af0a6a2_27984cuda3std3__419piecewise_constructE,(_ZN39_INTERNAL_5ae39297_4_k_cu_0af0a6a2_27984cuda3std3__45__cpo4cendE - _ZN39_INTERNAL_5ae39297_4_k_cu_0af0a6a2_27984cuda3std3__419piecewise_constructE)
_ZN39_INTERNAL_5ae39297_4_k_cu_0af0a6a2_27984cuda3std3__419piecewise_constructE:
	.zero		1
	.type		_ZN39_INTERNAL_5ae39297_4_k_cu_0af0a6a2_27984cuda3std3__45__cpo4cendE,@object
	.size		_ZN39_INTERNAL_5ae39297_4_k_cu_0af0a6a2_27984cuda3std3__45__cpo4cendE,(_ZN39_INTERNAL_5ae39297_4_k_cu_0af0a6a2_27984cuda3std6ranges3__45__cpo4swapE - _ZN39_INTERNAL_5ae39297_4_k_cu_0af0a6a2_27984cuda3std3__45__cpo4cendE)
_ZN39_INTERNAL_5ae39297_4_k_cu_0af0a6a2_27984cuda3std3__45__cpo4cendE:
	.zero		1
	.type		_ZN39_INTERNAL_5ae39297_4_k_cu_0af0a6a2_27984cuda3std6ranges3__45__cpo4swapE,@object
	.size		_ZN39_INTERNAL_5ae39297_4_k_cu_0af0a6a2_27984cuda3std6ranges3__45__cpo4swapE,(.L_8 - _ZN39_INTERNAL_5ae39297_4_k_cu_0af0a6a2_27984cuda3std6ranges3__45__cpo4swapE)
_ZN39_INTERNAL_5ae39297_4_k_cu_0af0a6a2_27984cuda3std6ranges3__45__cpo4swapE:
	.zero		1
.L_8:


//--------------------- .nv.constant0._ZN7cutlass13device_kernelINS_4gemm6kernel13GemmUniversalIN4cute5tupleIJiiiiEEENS1_10collective13CollectiveMmaINS1_34MainloopSm90TmaGmmaWarpSpecializedILi11ENS5_IJNS4_1CILi1EEESB_SB_EEENS1_35KernelTmaWarpSpecializedCooperativeEEENS5_IJNSA_ILi256EEENSA_ILi64EEENSA_ILi32EEEEEENS_6half_tENS5_IJlSB_lEEESJ_NS5_IJSB_llEEENS4_8TiledMMAINS4_8MMA_AtomIJNS4_4SM904GMMA25MMA_64x64x16_F32F16F16_SSILNSP_5MajorE0ELSR_1ELNSP_7ScaleInE1ELSS_1EEEEEENS4_6LayoutINS5_IJNSA_ILi2EEESB_SB_EEENS5_IJSB_NSA_ILi0EEESY_EEEEENS5_IJNS4_10UnderscoreES11_S11_EEEEENS4_13SM90_TMA_LOADENS4_14ComposedLayoutINS4_7SwizzleILi2ELi4ELi3EEENS4_18smem_ptr_flag_bitsILi16EEENSV_INS5_IJNSA_ILi8EEESH_EEENS5_IJSH_SB_EEEEEEEvNS4_8identityES14_NS15_INS16_ILi3ELi4ELi3EEES19_NSV_INS5_IJSG_S1A_EEENS5_IJSB_SG_EEEEEEEvS1F_EENS_8epilogue10collective6detail29Sm90TmaWarpSpecializedAdapterINS1N_15DefaultEpilogueISJ_SK_SK_NS1M_6thread17LinearCombinationISJ_Li1EffLNS1R_9ScaleType4KindE0ELNS_15FloatRoundStyleE2ESJ_EENS1_15EpilogueDefaultEEEEEvvEEEEvNT_6ParamsE --------------------------
	.section	.nv.constant0._ZN7cutlass13device_kernelINS_4gemm6kernel13GemmUniversalIN4cute5tupleIJiiiiEEENS1_10collective13CollectiveMmaINS1_34MainloopSm90TmaGmmaWarpSpecializedILi11ENS5_IJNS4_1CILi1EEESB_SB_EEENS1_35KernelTmaWarpSpecializedCooperativeEEENS5_IJNSA_ILi256EEENSA_ILi64EEENSA_ILi32EEEEEENS_6half_tENS5_IJlSB_lEEESJ_NS5_IJSB_llEEENS4_8TiledMMAINS4_8MMA_AtomIJNS4_4SM904GMMA25MMA_64x64x16_F32F16F16_SSILNSP_5MajorE0ELSR_1ELNSP_7ScaleInE1ELSS_1EEEEEENS4_6LayoutINS5_IJNSA_ILi2EEESB_SB_EEENS5_IJSB_NSA_ILi0EEESY_EEEEENS5_IJNS4_10UnderscoreES11_S11_EEEEENS4_13SM90_TMA_LOADENS4_14ComposedLayoutINS4_7SwizzleILi2ELi4ELi3EEENS4_18smem_ptr_flag_bitsILi16EEENSV_INS5_IJNSA_ILi8EEESH_EEENS5_IJSH_SB_EEEEEEEvNS4_8identityES14_NS15_INS16_ILi3ELi4ELi3EEES19_NSV_INS5_IJSG_S1A_EEENS5_IJSB_SG_EEEEEEEvS1F_EENS_8epilogue10collective6detail29Sm90TmaWarpSpecializedAdapterINS1N_15DefaultEpilogueISJ_SK_SK_NS1M_6thread17LinearCombinationISJ_Li1EffLNS1R_9ScaleType4KindE0ELNS_15FloatRoundStyleE2ESJ_EENS1_15EpilogueDefaultEEEEEvvEEEEvNT_6ParamsE,"a",@progbits
	.sectionflags	@""
	.align	4
.nv.constant0._ZN7cutlass13device_kernelINS_4gemm6kernel13GemmUniversalIN4cute5tupleIJiiiiEEENS1_10collective13CollectiveMmaINS1_34MainloopSm90TmaGmmaWarpSpecializedILi11ENS5_IJNS4_1CILi1EEESB_SB_EEENS1_35KernelTmaWarpSpecializedCooperativeEEENS5_IJNSA_ILi256EEENSA_ILi64EEENSA_ILi32EEEEEENS_6half_tENS5_IJlSB_lEEESJ_NS5_IJSB_llEEENS4_8TiledMMAINS4_8MMA_AtomIJNS4_4SM904GMMA25MMA_64x64x16_F32F16F16_SSILNSP_5MajorE0ELSR_1ELNSP_7ScaleInE1ELSS_1EEEEEENS4_6LayoutINS5_IJNSA_ILi2EEESB_SB_EEENS5_IJSB_NSA_ILi0EEESY_EEEEENS5_IJNS4_10UnderscoreES11_S11_EEEEENS4_13SM90_TMA_LOADENS4_14ComposedLayoutINS4_7SwizzleILi2ELi4ELi3EEENS4_18smem_ptr_flag_bitsILi16EEENSV_INS5_IJNSA_ILi8EEESH_EEENS5_IJSH_SB_EEEEEEEvNS4_8identityES14_NS15_INS16_ILi3ELi4ELi3EEES19_NSV_INS5_IJSG_S1A_EEENS5_IJSB_SG_EEEEEEEvS1F_EENS_8epilogue10collective6detail29Sm90TmaWarpSpecializedAdapterINS1N_15DefaultEpilogueISJ_SK_SK_NS1M_6thread17LinearCombinationISJ_Li1EffLNS1R_9ScaleType4KindE0ELNS_15FloatRoundStyleE2ESJ_EENS1_15EpilogueDefaultEEEEEvvEEEEvNT_6ParamsE:
	.zero		1664


//--------------------- SYMBOLS --------------------------

	.type		.nv.reservedSmem.offset0,@object
	.size		.nv.reservedSmem.offset0,0x4
	.type		__assertfail,@function
